def attn_fwd(
    Q,
    K,
    V,
    Out,
    Lse,
    sm_scale,
    stride_qz,
    stride_qh,
    stride_qm,
    stride_qk,
    stride_kz,
    stride_kh,
    stride_kn,
    stride_kk,
    stride_vz,
    stride_vh,
    stride_vn,
    stride_vk,
    stride_oz,
    stride_oh,
    stride_om,
    stride_ok,
    seqlen_q,
    seqlen_k,
    BLOCK_M: tl.constexpr,
    BLOCK_N: tl.constexpr,
    HEAD_DIM: tl.constexpr,
    CAUSAL: tl.constexpr,
):
    start_m = tl.program_id(0)
    off_hz = tl.program_id(1)
    q_off = off_hz * stride_qh
    k_off = off_hz * stride_kh
    v_off = off_hz * stride_vh
    offs_m = start_m * BLOCK_M + tl.arange(0, BLOCK_M)
    offs_d = tl.arange(0, HEAD_DIM)
    offs_n = tl.arange(0, BLOCK_N)
    q_ptrs = Q + q_off + offs_m[:, None] * stride_qm + offs_d[None, :] * stride_qk
    k_ptrs = K + k_off + offs_d[:, None] * stride_kk + offs_n[None, :] * stride_kn
    v_ptrs = V + v_off + offs_n[:, None] * stride_vn + offs_d[None, :] * stride_vk
    m_i = tl.full([BLOCK_M], float("-inf"), dtype=tl.float32)
    l_i = tl.zeros([BLOCK_M], dtype=tl.float32) + 1.0
    acc = tl.zeros([BLOCK_M, HEAD_DIM], dtype=tl.float32)
    q = tl.load(q_ptrs)
    acc, l_i, m_i = _attn_fwd_inner(
        acc,
        l_i,
        m_i,
        q,
        k_ptrs,
        v_ptrs,
        sm_scale,
        stride_kn,
        stride_vn,
        start_m,
        seqlen_k,
        BLOCK_M,
        BLOCK_N,
        HEAD_DIM,
        CAUSAL,
    )
    acc = acc / l_i[:, None]
    lse = m_i + tl.math.log2(l_i) / 1.4426950408889634
    o_ptrs = (
        Out
        + off_hz * stride_oh
        + offs_m[:, None] * stride_om
        + offs_d[None, :] * stride_ok
    )
    tl.store(o_ptrs, acc.to(Out.dtype.element_ty))
    tl.store(Lse + off_hz * seqlen_q + offs_m, lse)

# config = {"BLOCK_M": 32, "BLOCK_N": 16, "HEAD_DIM": 128, "arch": "sm_80", "causal": true, "dtype": "fp16", "num_stages": 3, "num_warps": 4}
# arch = sm_80


// ===== COMPILED SASS (sm_80) =====

	.target	sm_80

	.elftype	@"ET_EXEC"


//--------------------- .note.nv.tkinfo           --------------------------
	.section	.note.nv.tkinfo,"",@"SHT_NOTE"
	.sectionflags	@"SHF_NOTE_NV_TKINFO"
	.tkinfo
        /*0018*/ 	.word	0x00000002
        /*0030*/ 	.string	""
        /*0030*/ 	.string	"ptxas"
        /*0030*/ 	.string	"Cuda compilation tools, release 13.0, V13.0.88"
        /*0030*/ 	.string	"Build cuda_13.0.r13.0/compiler.36424714_0"
        /*0030*/ 	.string	"-v  -suppress-debug-info  -lineinfo  -arch sm_80 "



//--------------------- .note.nv.cuinfo           --------------------------
	.section	.note.nv.cuinfo,"",@"SHT_NOTE"
	.sectionflags	@"SHF_NOTE_NV_CUINFO"
        /*0018*/ 	.short	0x0002
        /*001a*/ 	.short	0x0050
        /*001c*/ 	.short	0x0082
	.zero		2


//--------------------- .nv.info                  --------------------------
	.section	.nv.info,"",@"SHT_CUDA_INFO"
	.align	4


	//----- nvinfo : EIATTR_REGCOUNT
	.align		4
        /*0000*/ 	.byte	0x04, 0x2f
        /*0002*/ 	.short	(.L_2 - .L_1)
	.align		4
.L_1:
        /*0004*/ 	.word	index@(attn_fwd)
        /*0008*/ 	.word	0x000000fe


	//----- nvinfo : EIATTR_FRAME_SIZE
	.align		4
.L_2:
        /*000c*/ 	.byte	0x04, 0x11
        /*000e*/ 	.short	(.L_4 - .L_3)
	.align		4
.L_3:
        /*0010*/ 	.word	index@(attn_fwd)
        /*0014*/ 	.word	0x00000000


	//----- nvinfo : EIATTR_MIN_STACK_SIZE
	.align		4
.L_4:
        /*0018*/ 	.byte	0x04, 0x12
        /*001a*/ 	.short	(.L_6 - .L_5)
	.align		4
.L_5:
        /*001c*/ 	.word	index@(attn_fwd)
        /*0020*/ 	.word	0x00000000
.L_6:


//--------------------- .nv.info.attn_fwd         --------------------------
	.section	.nv.info.attn_fwd,"",@"SHT_CUDA_INFO"
	.sectionflags	@""
	.align	4


	//----- nvinfo : EIATTR_CUDA_API_VERSION
	.align		4
        /*0000*/ 	.byte	0x04, 0x37
        /*0002*/ 	.short	(.L_8 - .L_7)
.L_7:
        /*0004*/ 	.word	0x00000082


	//----- nvinfo : EIATTR_SW2861232_WAR
	.align		4
.L_8:
        /*0008*/ 	.byte	0x01, 0x35
	.zero		2


	//----- nvinfo : EIATTR_PARAM_CBANK
	.align		4
        /*000c*/ 	.byte	0x04, 0x0a
        /*000e*/ 	.short	(.L_10 - .L_9)
	.align		4
.L_9:
        /*0010*/ 	.word	index@(.nv.constant0.attn_fwd)
        /*0014*/ 	.short	0x0160
        /*0016*/ 	.short	0x0088


	//----- nvinfo : EIATTR_CBANK_PARAM_SIZE
	.align		4
.L_10:
        /*0018*/ 	.byte	0x03, 0x19
        /*001a*/ 	.short	0x0088


	//----- nvinfo : EIATTR_KPARAM_INFO
	.align		4
        /*001c*/ 	.byte	0x04, 0x17
        /*001e*/ 	.short	(.L_12 - .L_11)
.L_11:
        /*0020*/ 	.word	0x00000000
        /*0024*/ 	.short	0x0019
        /*0026*/ 	.short	0x0080
        /*0028*/ 	.byte	0x00, 0xf4, 0x21, 0x00


	//----- nvinfo : EIATTR_KPARAM_INFO
	.align		4
.L_12:
        /*002c*/ 	.byte	0x04, 0x17
        /*002e*/ 	.short	(.L_14 - .L_13)
.L_13:
        /*0030*/ 	.word	0x00000000
        /*0034*/ 	.short	0x0018
        /*0036*/ 	.short	0x0078
        /*0038*/ 	.byte	0x00, 0xf4, 0x21, 0x00


	//----- nvinfo : EIATTR_KPARAM_INFO
	.align		4
.L_14:
        /*003c*/ 	.byte	0x04, 0x17
        /*003e*/ 	.short	(.L_16 - .L_15)
.L_15:
        /*0040*/ 	.word	0x00000000
        /*0044*/ 	.short	0x0017
        /*0046*/ 	.short	0x0070
        /*0048*/ 	.byte	0x00, 0xf0, 0x11, 0x00


	//----- nvinfo : EIATTR_KPARAM_INFO
	.align		4
.L_16:
        /*004c*/ 	.byte	0x04, 0x17
        /*004e*/ 	.short	(.L_18 - .L_17)
.L_17:
        /*0050*/ 	.word	0x00000000
        /*0054*/ 	.short	0x0016
        /*0056*/ 	.short	0x006c
        /*0058*/ 	.byte	0x00, 0xf0, 0x11, 0x00


	//----- nvinfo : EIATTR_KPARAM_INFO
	.align		4
.L_18:
        /*005c*/ 	.byte	0x04, 0x17
        /*005e*/ 	.short	(.L_20 - .L_19)
.L_19:
        /*0060*/ 	.word	0x00000000
        /*0064*/ 	.short	0x0015
        /*0066*/ 	.short	0x0068
        /*0068*/ 	.byte	0x00, 0xf0, 0x11, 0x00


	//----- nvinfo : EIATTR_KPARAM_INFO
	.align		4
.L_20:
        /*006c*/ 	.byte	0x04, 0x17
        /*006e*/ 	.short	(.L_22 - .L_21)
.L_21:
        /*0070*/ 	.word	0x00000000
        /*0074*/ 	.short	0x0014
        /*0076*/ 	.short	0x0064
        /*0078*/ 	.byte	0x00, 0xf0, 0x11, 0x00


	//----- nvinfo : EIATTR_KPARAM_INFO
	.align		4
.L_22:
        /*007c*/ 	.byte	0x04, 0x17
        /*007e*/ 	.short	(.L_24 - .L_23)
.L_23:
        /*0080*/ 	.word	0x00000000
        /*0084*/ 	.short	0x0013
        /*0086*/ 	.short	0x0060
        /*0088*/ 	.byte	0x00, 0xf0, 0x11, 0x00


	//----- nvinfo : EIATTR_KPARAM_INFO
	.align		4
.L_24:
        /*008c*/ 	.byte	0x04, 0x17
        /*008e*/ 	.short	(.L_26 - .L_25)
.L_25:
        /*0090*/ 	.word	0x00000000
        /*0094*/ 	.short	0x0012
        /*0096*/ 	.short	0x005c
        /*0098*/ 	.byte	0x00, 0xf0, 0x11, 0x00


	//----- nvinfo : EIATTR_KPARAM_INFO
	.align		4
.L_26:
        /*009c*/ 	.byte	0x04, 0x17
        /*009e*/ 	.short	(.L_28 - .L_27)
.L_27:
        /*00a0*/ 	.word	0x00000000
        /*00a4*/ 	.short	0x0011
        /*00a6*/ 	.short	0x0058
        /*00a8*/ 	.byte	0x00, 0xf0, 0x11, 0x00


	//----- nvinfo : EIATTR_KPARAM_INFO
	.align		4
.L_28:
        /*00ac*/ 	.byte	0x04, 0x17
        /*00ae*/ 	.short	(.L_30 - .L_29)
.L_29:
        /*00b0*/ 	.word	0x00000000
        /*00b4*/ 	.short	0x0010
        /*00b6*/ 	.short	0x0054
        /*00b8*/ 	.byte	0x00, 0xf0, 0x11, 0x00


	//----- nvinfo : EIATTR_KPARAM_INFO
	.align		4
.L_30:
        /*00bc*/ 	.byte	0x04, 0x17
        /*00be*/ 	.short	(.L_32 - .L_31)
.L_31:
        /*00c0*/ 	.word	0x00000000
        /*00c4*/ 	.short	0x000f
        /*00c6*/ 	.short	0x0050
        /*00c8*/ 	.byte	0x00, 0xf0, 0x11, 0x00


	//----- nvinfo : EIATTR_KPARAM_INFO
	.align		4
.L_32:
        /*00cc*/ 	.byte	0x04, 0x17
        /*00ce*/ 	.short	(.L_34 - .L_33)
.L_33:
        /*00d0*/ 	.word	0x00000000
        /*00d4*/ 	.short	0x000e
        /*00d6*/ 	.short	0x004c
        /*00d8*/ 	.byte	0x00, 0xf0, 0x11, 0x00


	//----- nvinfo : EIATTR_KPARAM_INFO
	.align		4
.L_34:
        /*00dc*/ 	.byte	0x04, 0x17
        /*00de*/ 	.short	(.L_36 - .L_35)
.L_35:
        /*00e0*/ 	.word	0x00000000
        /*00e4*/ 	.short	0x000d
        /*00e6*/ 	.short	0x0048
        /*00e8*/ 	.byte	0x00, 0xf0, 0x11, 0x00


	//----- nvinfo : EIATTR_KPARAM_INFO
	.align		4
.L_36:
        /*00ec*/ 	.byte	0x04, 0x17
        /*00ee*/ 	.short	(.L_38 - .L_37)
.L_37:
        /*00f0*/ 	.word	0x00000000
        /*00f4*/ 	.short	0x000c
        /*00f6*/ 	.short	0x0044
        /*00f8*/ 	.byte	0x00, 0xf0, 0x11, 0x00


	//----- nvinfo : EIATTR_KPARAM_INFO
	.align		4
.L_38:
        /*00fc*/ 	.byte	0x04, 0x17
        /*00fe*/ 	.short	(.L_40 - .L_39)
.L_39:
        /*0100*/ 	.word	0x00000000
        /*0104*/ 	.short	0x000b
        /*0106*/ 	.short	0x0040
        /*0108*/ 	.byte	0x00, 0xf0, 0x11, 0x00


	//----- nvinfo : EIATTR_KPARAM_INFO
	.align		4
.L_40:
        /*010c*/ 	.byte	0x04, 0x17
        /*010e*/ 	.short	(.L_42 - .L_41)
.L_41:
        /*0110*/ 	.word	0x00000000
        /*0114*/ 	.short	0x000a
        /*0116*/ 	.short	0x003c
        /*0118*/ 	.byte	0x00, 0xf0, 0x11, 0x00


	//----- nvinfo : EIATTR_KPARAM_INFO
	.align		4
.L_42:
        /*011c*/ 	.byte	0x04, 0x17
        /*011e*/ 	.short	(.L_44 - .L_43)
.L_43:
        /*0120*/ 	.word	0x00000000
        /*0124*/ 	.short	0x0009
        /*0126*/ 	.short	0x0038
        /*0128*/ 	.byte	0x00, 0xf0, 0x11, 0x00


	//----- nvinfo : EIATTR_KPARAM_INFO
	.align		4
.L_44:
        /*012c*/ 	.byte	0x04, 0x17
        /*012e*/ 	.short	(.L_46 - .L_45)
.L_45:
        /*0130*/ 	.word	0x00000000
        /*0134*/ 	.short	0x0008
        /*0136*/ 	.short	0x0034
        /*0138*/ 	.byte	0x00, 0xf0, 0x11, 0x00


	//----- nvinfo : EIATTR_KPARAM_INFO
	.align		4
.L_46:
        /*013c*/ 	.byte	0x04, 0x17
        /*013e*/ 	.short	(.L_48 - .L_47)
.L_47:
        /*0140*/ 	.word	0x00000000
        /*0144*/ 	.short	0x0007
        /*0146*/ 	.short	0x0030
        /*0148*/ 	.byte	0x00, 0xf0, 0x11, 0x00


	//----- nvinfo : EIATTR_KPARAM_INFO
	.align		4
.L_48:
        /*014c*/ 	.byte	0x04, 0x17
        /*014e*/ 	.short	(.L_50 - .L_49)
.L_49:
        /*0150*/ 	.word	0x00000000
        /*0154*/ 	.short	0x0006
        /*0156*/ 	.short	0x002c
        /*0158*/ 	.byte	0x00, 0xf0, 0x11, 0x00


	//----- nvinfo : EIATTR_KPARAM_INFO
	.align		4
.L_50:
        /*015c*/ 	.byte	0x04, 0x17
        /*015e*/ 	.short	(.L_52 - .L_51)
.L_51:
        /*0160*/ 	.word	0x00000000
        /*0164*/ 	.short	0x0005
        /*0166*/ 	.short	0x0028
        /*0168*/ 	.byte	0x00, 0xf0, 0x11, 0x00


	//----- nvinfo : EIATTR_KPARAM_INFO
	.align		4
.L_52:
        /*016c*/ 	.byte	0x04, 0x17
        /*016e*/ 	.short	(.L_54 - .L_53)
.L_53:
        /*0170*/ 	.word	0x00000000
        /*0174*/ 	.short	0x0004
        /*0176*/ 	.short	0x0020
        /*0178*/ 	.byte	0x00, 0xf4, 0x21, 0x00


	//----- nvinfo : EIATTR_KPARAM_INFO
	.align		4
.L_54:
        /*017c*/ 	.byte	0x04, 0x17
        /*017e*/ 	.short	(.L_56 - .L_55)
.L_55:
        /*0180*/ 	.word	0x00000000
        /*0184*/ 	.short	0x0003
        /*0186*/ 	.short	0x0018
        /*0188*/ 	.byte	0x00, 0xf4, 0x21, 0x00


	//----- nvinfo : EIATTR_KPARAM_INFO
	.align		4
.L_56:
        /*018c*/ 	.byte	0x04, 0x17
        /*018e*/ 	.short	(.L_58 - .L_57)
.L_57:
        /*0190*/ 	.word	0x00000000
        /*0194*/ 	.short	0x0002
        /*0196*/ 	.short	0x0010
        /*0198*/ 	.byte	0x00, 0xf4, 0x21, 0x00


	//----- nvinfo : EIATTR_KPARAM_INFO
	.align		4
.L_58:
        /*019c*/ 	.byte	0x04, 0x17
        /*019e*/ 	.short	(.L_60 - .L_59)
.L_59:
        /*01a0*/ 	.word	0x00000000
        /*01a4*/ 	.short	0x0001
        /*01a6*/ 	.short	0x0008
        /*01a8*/ 	.byte	0x00, 0xf4, 0x21, 0x00


	//----- nvinfo : EIATTR_KPARAM_INFO
	.align		4
.L_60:
        /*01ac*/ 	.byte	0x04, 0x17
        /*01ae*/ 	.short	(.L_62 - .L_61)
.L_61:
        /*01b0*/ 	.word	0x00000000
        /*01b4*/ 	.short	0x0000
        /*01b6*/ 	.short	0x0000
        /*01b8*/ 	.byte	0x00, 0xf4, 0x21, 0x00


	//----- nvinfo : EIATTR_MAXREG_COUNT
	.align		4
.L_62:
        /*01bc*/ 	.byte	0x03, 0x1b
        /*01be*/ 	.short	0x00ff


	//----- nvinfo : EIATTR_NUM_BARRIERS
	.align		4
        /*01c0*/ 	.byte	0x02, 0x4c
        /*01c2*/ 	.byte	0x01
	.zero		1


	//----- nvinfo : EIATTR_MERCURY_ISA_VERSION
	.align		4
        /*01c4*/ 	.byte	0x03, 0x5f
        /*01c6*/ 	.short	0x0000


	//----- nvinfo : EIATTR_COOP_GROUP_MASK_REGIDS
	.align		4
        /*01c8*/ 	.byte	0x04, 0x29
        /*01ca*/ 	.short	(.L_64 - .L_63)


	//   ....[0]....
.L_63:
        /*01cc*/ 	.word	0xffffffff


	//   ....[1]....
        /*01d0*/ 	.word	0xffffffff


	//   ....[2]....
        /*01d4*/ 	.word	0xffffffff


	//   ....[3]....
        /*01d8*/ 	.word	0xffffffff


	//   ....[4]....
        /*01dc*/ 	.word	0xffffffff


	//   ....[5]....
        /*01e0*/ 	.word	0xffffffff


	//   ....[6]....
        /*01e4*/ 	.word	0xffffffff


	//   ....[7]....
        /*01e8*/ 	.word	0xffffffff


	//   ....[8]....
        /*01ec*/ 	.word	0xffffffff


	//   ....[9]....
        /*01f0*/ 	.word	0xffffffff


	//   ....[10]....
        /*01f4*/ 	.word	0xffffffff


	//   ....[11]....
        /*01f8*/ 	.word	0xffffffff


	//   ....[12]....
        /*01fc*/ 	.word	0xffffffff


	//   ....[13]....
        /*0200*/ 	.word	0xffffffff


	//   ....[14]....
        /*0204*/ 	.word	0xffffffff


	//   ....[15]....
        /*0208*/ 	.word	0xffffffff


	//   ....[16]....
        /*020c*/ 	.word	0xffffffff


	//   ....[17]....
        /*0210*/ 	.word	0xffffffff


	//----- nvinfo : EIATTR_COOP_GROUP_INSTR_OFFSETS
	.align		4
.L_64:
        /*0214*/ 	.byte	0x04, 0x28
        /*0216*/ 	.short	(.L_66 - .L_65)


	//   ....[0]....
.L_65:
        /*0218*/ 	.word	0x00002a70


	//   ....[1]....
        /*021c*/ 	.word	0x00002a80


	//   ....[2]....
        /*0220*/ 	.word	0x00002a90


	//   ....[3]....
        /*0224*/ 	.word	0x00002aa0


	//   ....[4]....
        /*0228*/ 	.word	0x00002ae0


	//   ....[5]....
        /*022c*/ 	.word	0x00002b00


	//   ....[6]....
        /*0230*/ 	.word	0x00002b10


	//   ....[7]....
        /*0234*/ 	.word	0x00002b20


	//   ....[8]....
        /*0238*/ 	.word	0x00002bd0


	//   ....[9]....
        /*023c*/ 	.word	0x00002e40


	//   ....[10]....
        /*0240*/ 	.word	0x00002e50


	//   ....[11]....
        /*0244*/ 	.word	0x00002e70


	//   ....[12]....
        /*0248*/ 	.word	0x00002e80


	//   ....[13]....
        /*024c*/ 	.word	0x00002eb0


	//   ....[14]....
        /*0250*/ 	.word	0x00002ed0


	//   ....[15]....
        /*0254*/ 	.word	0x00002ef0


	//   ....[16]....
        /*0258*/ 	.word	0x00002f00


	//   ....[17]....
        /*025c*/ 	.word	0x00002fc0


	//----- nvinfo : EIATTR_EXIT_INSTR_OFFSETS
	.align		4
.L_66:
        /*0260*/ 	.byte	0x04, 0x1c
        /*0262*/ 	.short	(.L_68 - .L_67)


	//   ....[0]....
.L_67:
        /*0264*/ 	.word	0x00004cb0


	//   ....[1]....
        /*0268*/ 	.word	0x00004d50


	//----- nvinfo : EIATTR_REQNTID
	.align		4
.L_68:
        /*026c*/ 	.byte	0x04, 0x10
        /*026e*/ 	.short	(.L_70 - .L_69)
.L_69:
        /*0270*/ 	.word	0x00000080
        /*0274*/ 	.word	0x00000001
        /*0278*/ 	.word	0x00000001
.L_70:


//--------------------- .nv.callgraph             --------------------------
	.section	.nv.callgraph,"",@"SHT_CUDA_CALLGRAPH"
	.align	4
	.sectionentsize	8
	.align		4
        /*0000*/ 	.word	0x00000000
	.align		4
        /*0004*/ 	.word	0xffffffff
	.align		4
        /*0008*/ 	.word	0x00000000
	.align		4
        /*000c*/ 	.word	0xfffffffe
	.align		4
        /*0010*/ 	.word	0x00000000
	.align		4
        /*0014*/ 	.word	0xfffffffd
	.align		4
        /*0018*/ 	.word	0x00000000
	.align		4
        /*001c*/ 	.word	0xfffffffc


//--------------------- .nv.rel.action            --------------------------
	.section	.nv.rel.action,"",@"SHT_CUDA_RELOCINFO"
	.align	8
	.sectionentsize	8
        /*0000*/ 	.byte	0x73, 0x00, 0x00, 0x00, 0x00, 0x00, 0x00, 0x00, 0x00, 0x00, 0x00, 0x11, 0x25, 0x00, 0x05, 0x36


//--------------------- .nv.constant4             --------------------------
	.section	.nv.constant4,"a",@progbits
	.align	8
	.align		8
.nv.constant4:
        /*0000*/ 	.dword	_$_str


//--------------------- .nv.constant0.attn_fwd    --------------------------
	.section	.nv.constant0.attn_fwd,"a",@progbits
	.sectionflags	@""
	.align	4
.nv.constant0.attn_fwd:
	.zero		488


//--------------------- .text.attn_fwd            --------------------------
	.section	.text.attn_fwd,"ax",@progbits
	.sectioninfo	@"SHI_REGISTERS=254"
	.align	128
        .global         attn_fwd
        .type           attn_fwd,@function
        .size           attn_fwd,(.L_x_3 - attn_fwd)
        .other          attn_fwd,@"STO_CUDA_ENTRY STV_DEFAULT"
attn_fwd:
.text.attn_fwd:
[----:B------:R-:W-:Y:S02]  /*0000*/  IMAD.MOV.U32 R1, RZ, RZ, c[0x0][0x28] ;  /* 0x00000a00ff017624 */ /* 0x000fe400078e00ff */
[----:B------:R-:W0:Y:S01]  /*0010*/  S2R R33, SR_CTAID.X ;  /* 0x0000000000217919 */ /* 0x000e220000002500 */
[----:B------:R-:W-:Y:S01]  /*0020*/  IMAD.MOV.U32 R28, RZ, RZ, c[0x0][0x198] ;  /* 0x00006600ff1c7624 */ /* 0x000fe200078e00ff */
[----:B------:R-:W-:Y:S02]  /*0030*/  ULDC.64 UR6, c[0x0][0x118] ;  /* 0x0000460000067ab9 */ /* 0x000fe40000000a00 */
[----:B------:R-:W1:Y:S04]  /*0040*/  S2R R20, SR_TID.X ;  /* 0x0000000000147919 */ /* 0x000e680000002100 */
[----:B------:R-:W2:Y:S01]  /*0050*/  S2R R0, SR_CTAID.Y ;  /* 0x0000000000007919 */ /* 0x000ea20000002600 */
[----:B0-----:R-:W-:Y:S01]  /*0060*/  IMAD.SHL.U32 R33, R33, 0x20, RZ ;  /* 0x0000002021217824 */ /* 0x001fe200078e00ff */
[----:B-1----:R-:W-:-:S04]  /*0070*/  SHF.R.U32.HI R21, RZ, 0x5, R20 ;  /* 0x00000005ff157819 */ /* 0x002fc80000011614 */
[----:B------:R-:W-:Y:S02]  /*0080*/  LOP3.LUT R2, R33, 0x1f, R20, 0xf8, !PT ;  /* 0x0000001f21027812 */ /* 0x000fe400078ef814 */
[----:B------:R-:W-:Y:S01]  /*0090*/  SGXT.U32 R21, R21, 0x2 ;  /* 0x000000021515781a */ /* 0x000fe20000000000 */
[----:B--2---:R-:W-:Y:S02]  /*00a0*/  IMAD R3, R0, c[0x0][0x190], RZ ;  /* 0x0000640000037a24 */ /* 0x004fe400078e02ff */
[----:B------:R-:W-:Y:S02]  /*00b0*/  IMAD R5, R2, c[0x0][0x194], RZ ;  /* 0x0000650002057a24 */ /* 0x000fe400078e02ff */
[----:B------:R-:W-:Y:S01]  /*00c0*/  IMAD R8, R21, c[0x0][0x198], RZ ;  /* 0x0000660015087a24 */ /* 0x000fe200078e02ff */
[----:B------:R-:W-:Y:S01]  /*00d0*/  SHF.L.U32 R4, R3, 0x1, RZ ;  /* 0x0000000103047819 */ /* 0x000fe200000006ff */
[----:B------:R-:W-:Y:S02]  /*00e0*/  IMAD.SHL.U32 R7, R5, 0x2, RZ ;  /* 0x0000000205077824 */ /* 0x000fe400078e00ff */
[----:B------:R-:W-:-:S03]  /*00f0*/  IMAD.HI R3, R3, 0x2, RZ ;  /* 0x0000000203037827 */ /* 0x000fc600078e02ff */
[----:B------:R-:W-:Y:S01]  /*0100*/  IADD3 R46, P0, P1, R7, c[0x0][0x160], R4 ;  /* 0x00005800072e7a10 */ /* 0x000fe2000791e004 */
[----:B------:R-:W-:-:S04]  /*0110*/  IMAD.HI R6, R5, 0x2, RZ ;  /* 0x0000000205067827 */ /* 0x000fc800078e02ff */
[----:B------:R-:W-:Y:S01]  /*0120*/  IMAD R9, R28, 0x4, R8 ;  /* 0x000000041c097824 */ /* 0x000fe200078e0208 */
[----:B------:R-:W-:Y:S02]  /*0130*/  IADD3.X R48, R6, c[0x0][0x164], R3, P0, P1 ;  /* 0x0000590006307a10 */ /* 0x000fe400007e2403 */
[----:B------:R-:W-:Y:S02]  /*0140*/  LEA R4, P0, R8, R46, 0x1 ;  /* 0x0000002e08047211 */ /* 0x000fe400078008ff */
[----:B------:R-:W-:Y:S02]  /*0150*/  LEA R7, R28, R9, 0x2 ;  /* 0x000000091c077211 */ /* 0x000fe400078e10ff */
[----:B------:R-:W-:Y:S02]  /*0160*/  LEA.HI.X.SX32 R5, R8, R48, 0x1, P0 ;  /* 0x0000003008057211 */ /* 0x000fe400000f0eff */
[-C--:B------:R-:W-:Y:S01]  /*0170*/  LEA R12, P0, R9, R46.reuse, 0x1 ;  /* 0x0000002e090c7211 */ /* 0x080fe200078008ff */
[----:B------:R-:W-:Y:S01]  /*0180*/  IMAD R3, R28, 0x4, R7 ;  /* 0x000000041c037824 */ /* 0x000fe200078e0207 */
[----:B------:R-:W-:-:S02]  /*0190*/  LEA R14, P1, R7, R46, 0x1 ;  /* 0x0000002e070e7211 */ /* 0x000fc400078208ff */
[----:B------:R-:W-:Y:S01]  /*01a0*/  LEA.HI.X.SX32 R13, R9, R48, 0x1, P0 ;  /* 0x00000030090d7211 */ /* 0x000fe200000f0eff */
[----:B------:R-:W-:Y:S01]  /*01b0*/  IMAD R6, R28, 0x4, R3 ;  /* 0x000000041c067824 */ /* 0x000fe200078e0203 */
[----:B------:R-:W-:Y:S02]  /*01c0*/  LEA R10, P0, R3, R46, 0x1 ;  /* 0x0000002e030a7211 */ /* 0x000fe400078008ff */
[-C--:B------:R-:W-:Y:S01]  /*01d0*/  LEA.HI.X.SX32 R15, R7, R48.reuse, 0x1, P1 ;  /* 0x00000030070f7211 */ /* 0x080fe200008f0eff */
[----:B------:R0:W2:Y:S01]  /*01e0*/  LDG.E.U16 R8, [R12.64] ;  /* 0x000000060c087981 */ /* 0x0000a2000c1e1500 */
[----:B------:R-:W-:Y:S02]  /*01f0*/  LEA.HI.X.SX32 R11, R3, R48, 0x1, P0 ;  /* 0x00000030030b7211 */ /* 0x000fe400000f0eff */
[----:B------:R-:W-:Y:S01]  /*0200*/  LEA R16, P0, R6, R46, 0x1 ;  /* 0x0000002e06107211 */ /* 0x000fe200078008ff */
[----:B------:R1:W3:Y:S01]  /*0210*/  LDG.E.U16 R7, [R4.64] ;  /* 0x0000000604077981 */ /* 0x0002e2000c1e1500 */
[----:B------:R-:W-:-:S02]  /*0220*/  LEA R3, R28, R6, 0x2 ;  /* 0x000000061c037211 */ /* 0x000fc400078e10ff */
[----:B------:R-:W-:Y:S01]  /*0230*/  LEA.HI.X.SX32 R17, R6, R48, 0x1, P0 ;  /* 0x0000003006117211 */ /* 0x000fe200000f0eff */
[----:B------:R4:W5:Y:S02]  /*0240*/  LDG.E.U16 R9, [R14.64] ;  /* 0x000000060e097981 */ /* 0x000964000c1e1500 */
[C---:B------:R-:W-:Y:S02]  /*0250*/  IMAD R6, R28.reuse, 0x4, R3 ;  /* 0x000000041c067824 */ /* 0x040fe400078e0203 */
[----:B------:R0:W2:Y:S01]  /*0260*/  LDG.E.U16 R10, [R10.64] ;  /* 0x000000060a0a7981 */ /* 0x0000a2000c1e1500 */
[CC--:B-1----:R-:W-:Y:S01]  /*0270*/  LEA R4, P0, R3.reuse, R46.reuse, 0x1 ;  /* 0x0000002e03047211 */ /* 0x0c2fe200078008ff */
[----:B------:R-:W-:Y:S01]  /*0280*/  IMAD R22, R28, 0x4, R6 ;  /* 0x000000041c167824 */ /* 0x000fe200078e0206 */
[----:B------:R-:W-:Y:S01]  /*0290*/  LEA R18, P1, R6, R46, 0x1 ;  /* 0x0000002e06127211 */ /* 0x000fe200078208ff */
[----:B------:R1:W2:Y:S01]  /*02a0*/  LDG.E.U16 R29, [R16.64] ;  /* 0x00000006101d7981 */ /* 0x0002a2000c1e1500 */
[----:B------:R-:W-:-:S02]  /*02b0*/  LEA.HI.X.SX32 R5, R3, R48, 0x1, P0 ;  /* 0x0000003003057211 */ /* 0x000fc400000f0eff */
[----:B----4-:R-:W-:Y:S02]  /*02c0*/  LEA R14, P0, R22, R46, 0x1 ;  /* 0x0000002e160e7211 */ /* 0x010fe400078008ff */
[----:B------:R-:W-:Y:S01]  /*02d0*/  LEA R3, R28, R22, 0x2 ;  /* 0x000000161c037211 */ /* 0x000fe200078e10ff */
[----:B------:R4:W2:Y:S01]  /*02e0*/  LDG.E.U16 R30, [R4.64] ;  /* 0x00000006041e7981 */ /* 0x0008a2000c1e1500 */
[-C--:B------:R-:W-:Y:S02]  /*02f0*/  LEA.HI.X.SX32 R15, R22, R48.reuse, 0x1, P0 ;  /* 0x00000030160f7211 */ /* 0x080fe400000f0eff */
[----:B------:R-:W-:Y:S01]  /*0300*/  LEA.HI.X.SX32 R19, R6, R48, 0x1, P1 ;  /* 0x0000003006137211 */ /* 0x000fe200008f0eff */
[C---:B------:R-:W-:Y:S01]  /*0310*/  IMAD R6, R28.reuse, 0x4, R3 ;  /* 0x000000041c067824 */ /* 0x040fe200078e0203 */
[C---:B0-----:R-:W-:Y:S01]  /*0320*/  LEA R12, P0, R3.reuse, R46, 0x1 ;  /* 0x0000002e030c7211 */ /* 0x041fe200078008ff */
[----:B------:R0:W2:Y:S03]  /*0330*/  LDG.E.U16 R32, [R14.64] ;  /* 0x000000060e207981 */ /* 0x0000a6000c1e1500 */
[----:B------:R-:W-:Y:S01]  /*0340*/  LEA.HI.X.SX32 R13, R3, R48, 0x1, P0 ;  /* 0x00000030030d7211 */ /* 0x000fe200000f0eff */
[----:B------:R-:W-:Y:S01]  /*0350*/  IMAD R3, R28, 0x4, R6 ;  /* 0x000000041c037824 */ /* 0x000fe200078e0206 */
[-C--:B-1----:R-:W-:Y:S01]  /*0360*/  LEA R16, P0, R6, R46.reuse, 0x1 ;  /* 0x0000002e06107211 */ /* 0x082fe200078008ff */
[----:B------:R1:W2:Y:S03]  /*0370*/  LDG.E.U16 R31, [R18.64] ;  /* 0x00000006121f7981 */ /* 0x0002a6000c1e1500 */
[----:B------:R-:W-:Y:S01]  /*0380*/  LEA R22, P1, R3, R46, 0x1 ;  /* 0x0000002e03167211 */ /* 0x000fe200078208ff */
[----:B------:R0:W2:Y:S01]  /*0390*/  LDG.E.U16 R35, [R12.64] ;  /* 0x000000060c237981 */ /* 0x0000a2000c1e1500 */
[----:B------:R-:W-:-:S02]  /*03a0*/  LEA R11, R28, R3, 0x2 ;  /* 0x000000031c0b7211 */ /* 0x000fc400078e10ff */
[-C--:B------:R-:W-:Y:S02]  /*03b0*/  LEA.HI.X.SX32 R17, R6, R48.reuse, 0x1, P0 ;  /* 0x0000003006117211 */ /* 0x080fe400000f0eff */
[----:B------:R-:W-:Y:S01]  /*03c0*/  LEA.HI.X.SX32 R23, R3, R48, 0x1, P1 ;  /* 0x0000003003177211 */ /* 0x000fe200008f0eff */
[C---:B------:R-:W-:Y:S01]  /*03d0*/  IMAD R3, R28.reuse, 0x4, R11 ;  /* 0x000000041c037824 */ /* 0x040fe200078e020b */
[C---:B----4-:R-:W-:Y:S01]  /*03e0*/  LEA R4, P0, R11.reuse, R46, 0x1 ;  /* 0x0000002e0b047211 */ /* 0x050fe200078008ff */
[----:B------:R4:W2:Y:S02]  /*03f0*/  LDG.E.U16 R34, [R16.64] ;  /* 0x0000000610227981 */ /* 0x0008a4000c1e1500 */
[----:B------:R-:W-:Y:S01]  /*0400*/  IMAD R6, R28, 0x4, R3 ;  /* 0x000000041c067824 */ /* 0x000fe200078e0203 */
[----:B------:R-:W-:Y:S01]  /*0410*/  LEA.HI.X.SX32 R5, R11, R48, 0x1, P0 ;  /* 0x000000300b057211 */ /* 0x000fe200000f0eff */
[----:B------:R1:W2:Y:S01]  /*0420*/  LDG.E.U16 R37, [R22.64] ;  /* 0x0000000616257981 */ /* 0x0002a2000c1e1500 */
[----:B0-----:R-:W-:-:S03]  /*0430*/  LEA R14, P0, R3, R46, 0x1 ;  /* 0x0000002e030e7211 */ /* 0x001fc600078008ff */
[----:B------:R0:W2:Y:S01]  /*0440*/  LDG.E.U16 R36, [R4.64] ;  /* 0x0000000604247981 */ /* 0x0000a2000c1e1500 */
[----:B------:R-:W-:Y:S02]  /*0450*/  LEA.HI.X.SX32 R15, R3, R48, 0x1, P0 ;  /* 0x00000030030f7211 */ /* 0x000fe400000f0eff */
[----:B------:R-:W-:Y:S02]  /*0460*/  LEA R3, R28, R6, 0x2 ;  /* 0x000000061c037211 */ /* 0x000fe400078e10ff */
[-C--:B------:R-:W-:Y:S01]  /*0470*/  LEA R12, P0, R6, R46.reuse, 0x1 ;  /* 0x0000002e060c7211 */ /* 0x080fe200078008ff */
[----:B------:R0:W2:Y:S01]  /*0480*/  LDG.E.U16 R39, [R14.64] ;  /* 0x000000060e277981 */ /* 0x0000a2000c1e1500 */
[----:B-1----:R-:W-:Y:S01]  /*0490*/  LEA R18, P1, R3, R46, 0x1 ;  /* 0x0000002e03127211 */ /* 0x002fe200078208ff */
[----:B------:R-:W-:-:S03]  /*04a0*/  IMAD R11, R28, 0x4, R3 ;  /* 0x000000041c0b7824 */ /* 0x000fc600078e0203 */
[-C--:B------:R-:W-:Y:S01]  /*04b0*/  LEA.HI.X.SX32 R19, R3, R48.reuse, 0x1, P1 ;  /* 0x0000003003137211 */ /* 0x080fe200008f0eff */
[----:B------:R-:W-:Y:S01]  /*04c0*/  IMAD R3, R28, 0x4, R11 ;  /* 0x000000041c037824 */ /* 0x000fe200078e020b */
[----:B------:R-:W-:Y:S02]  /*04d0*/  LEA.HI.X.SX32 R13, R6, R48, 0x1, P0 ;  /* 0x00000030060d7211 */ /* 0x000fe400000f0eff */
[C---:B----4-:R-:W-:Y:S01]  /*04e0*/  LEA R16, P0, R11.reuse, R46, 0x1 ;  /* 0x0000002e0b107211 */ /* 0x050fe200078008ff */
[----:B------:R1:W4:Y:S01]  /*04f0*/  LDG.E.U16 R41, [R18.64] ;  /* 0x0000000612297981 */ /* 0x000322000c1e1500 */
[C---:B------:R-:W-:Y:S02]  /*0500*/  LEA R6, R28.reuse, R3, 0x2 ;  /* 0x000000031c067211 */ /* 0x040fe400078e10ff */
[----:B------:R-:W-:Y:S01]  /*0510*/  LEA.HI.X.SX32 R17, R11, R48, 0x1, P0 ;  /* 0x000000300b117211 */ /* 0x000fe200000f0eff */
[----:B------:R1:W4:Y:S01]  /*0520*/  LDG.E.U16 R38, [R12.64] ;  /* 0x000000060c267981 */ /* 0x000322000c1e1500 */
[----:B0-----:R-:W-:Y:S01]  /*0530*/  LEA R4, P0, R3, R46, 0x1 ;  /* 0x0000002e03047211 */ /* 0x001fe200078008ff */
[----:B------:R-:W-:-:S02]  /*0540*/  IMAD R11, R28, 0x4, R6 ;  /* 0x000000041c0b7824 */ /* 0x000fc400078e0206 */
[----:B------:R0:W4:Y:S01]  /*0550*/  LDG.E.U16 R40, [R16.64] ;  /* 0x0000000610287981 */ /* 0x000122000c1e1500 */
[----:B------:R-:W-:Y:S01]  /*0560*/  LEA.HI.X.SX32 R5, R3, R48, 0x1, P0 ;  /* 0x0000003003057211 */ /* 0x000fe200000f0eff */
[----:B------:R-:W-:Y:S01]  /*0570*/  IMAD R3, R28, 0x4, R11 ;  /* 0x000000041c037824 */ /* 0x000fe200078e020b */
[-C--:B------:R-:W-:Y:S02]  /*0580*/  LEA R14, P0, R6, R46.reuse, 0x1 ;  /* 0x0000002e060e7211 */ /* 0x080fe400078008ff */
[----:B-1----:R-:W-:Y:S01]  /*0590*/  LEA R12, P1, R11, R46, 0x1 ;  /* 0x0000002e0b0c7211 */ /* 0x002fe200078208ff */
[----:B------:R1:W4:Y:S01]  /*05a0*/  LDG.E.U16 R43, [R4.64] ;  /* 0x00000006042b7981 */ /* 0x000322000c1e1500 */
[----:B------:R-:W-:Y:S02]  /*05b0*/  LEA R22, R28, R3, 0x2 ;  /* 0x000000031c167211 */ /* 0x000fe400078e10ff */
[----:B------:R-:W-:-:S03]  /*05c0*/  LEA.HI.X.SX32 R15, R6, R48, 0x1, P0 ;  /* 0x00000030060f7211 */ /* 0x000fc600000f0eff */
[C---:B------:R-:W-:Y:S01]  /*05d0*/  IMAD R6, R28.reuse, 0x4, R22 ;  /* 0x000000041c067824 */ /* 0x040fe200078e0216 */
[----:B------:R-:W-:Y:S01]  /*05e0*/  LEA.HI.X.SX32 R13, R11, R48, 0x1, P1 ;  /* 0x000000300b0d7211 */ /* 0x000fe200008f0eff */
[----:B------:R1:W4:Y:S01]  /*05f0*/  LDG.E.U16 R42, [R14.64] ;  /* 0x000000060e2a7981 */ /* 0x000322000c1e1500 */
[C---:B------:R-:W-:Y:S01]  /*0600*/  LEA R18, P0, R3.reuse, R46, 0x1 ;  /* 0x0000002e03127211 */ /* 0x040fe200078008ff */
[C---:B------:R-:W-:Y:S02]  /*0610*/  IMAD R11, R28.reuse, 0x4, R6 ;  /* 0x000000041c0b7824 */ /* 0x040fe400078e0206 */
[----:B------:R1:W4:Y:S01]  /*0620*/  LDG.E.U16 R45, [R12.64] ;  /* 0x000000060c2d7981 */ /* 0x000322000c1e1500 */
[----:B------:R-:W-:Y:S02]  /*0630*/  LEA.HI.X.SX32 R19, R3, R48, 0x1, P0 ;  /* 0x0000003003137211 */ /* 0x000fe400000f0eff */
[----:B------:R-:W-:Y:S02]  /*0640*/  LEA R3, R28, R11, 0x2 ;  /* 0x0000000b1c037211 */ /* 0x000fe400078e10ff */
[----:B0-----:R-:W-:Y:S01]  /*0650*/  LEA R16, P0, R22, R46, 0x1 ;  /* 0x0000002e16107211 */ /* 0x001fe200078008ff */
[----:B------:R0:W4:Y:S02]  /*0660*/  LDG.E.U16 R44, [R18.64] ;  /* 0x00000006122c7981 */ /* 0x000124000c1e1500 */
[----:B------:R-:W-:Y:S01]  /*0670*/  IMAD R24, R28, 0x4, R3 ;  /* 0x000000041c187824 */ /* 0x000fe200078e0203 */
[----:B------:R-:W-:-:S02]  /*0680*/  LEA.HI.X.SX32 R17, R22, R48, 0x1, P0 ;  /* 0x0000003016117211 */ /* 0x000fc400000f0eff */
[-C--:B-1----:R-:W-:Y:S01]  /*0690*/  LEA R4, P0, R6, R46.reuse, 0x1 ;  /* 0x0000002e06047211 */ /* 0x082fe200078008ff */
[----:B------:R-:W-:Y:S01]  /*06a0*/  IMAD R26, R28, 0x4, R24 ;  /* 0x000000041c1a7824 */ /* 0x000fe200078e0218 */
[C---:B------:R-:W-:Y:S01]  /*06b0*/  LEA R22, P1, R11.reuse, R46, 0x1 ;  /* 0x0000002e0b167211 */ /* 0x040fe200078208ff */
[----:B------:R1:W4:Y:S01]  /*06c0*/  LDG.E.U16 R53, [R16.64] ;  /* 0x0000000610357981 */ /* 0x000322000c1e1500 */
[----:B------:R-:W-:Y:S02]  /*06d0*/  LEA.HI.X.SX32 R5, R6, R48, 0x1, P0 ;  /* 0x0000003006057211 */ /* 0x000fe400000f0eff */
[C---:B------:R-:W-:Y:S02]  /*06e0*/  LEA R6, R28.reuse, R26, 0x2 ;  /* 0x0000001a1c067211 */ /* 0x040fe400078e10ff */
[----:B------:R-:W-:Y:S01]  /*06f0*/  LEA.HI.X.SX32 R23, R11, R48, 0x1, P1 ;  /* 0x000000300b177211 */ /* 0x000fe200008f0eff */
[----:B------:R1:W4:Y:S02]  /*0700*/  LDG.E.U16 R52, [R4.64] ;  /* 0x0000000604347981 */ /* 0x000324000c1e1500 */
[----:B------:R-:W-:Y:S01]  /*0710*/  IMAD R11, R28, 0x4, R6 ;  /* 0x000000041c0b7824 */ /* 0x000fe200078e0206 */
[----:B------:R-:W-:Y:S01]  /*0720*/  LEA R14, P0, R24, R46, 0x1 ;  /* 0x0000002e180e7211 */ /* 0x000fe200078008ff */
[----:B------:R1:W4:Y:S02]  /*0730*/  LDG.E.U16 R55, [R22.64] ;  /* 0x0000000616377981 */ /* 0x000324000c1e1500 */
[----:B------:R-:W-:Y:S01]  /*0740*/  IMAD R13, R28, 0x4, R11 ;  /* 0x000000041c0d7824 */ /* 0x000fe200078e020b */
[----:B------:R-:W-:-:S02]  /*0750*/  LEA.HI.X.SX32 R15, R24, R48, 0x1, P0 ;  /* 0x00000030180f7211 */ /* 0x000fc400000f0eff */
[----:B0-----:R-:W-:Y:S02]  /*0760*/  LEA R18, P0, R6, R46, 0x1 ;  /* 0x0000002e06127211 */ /* 0x001fe400078008ff */
[----:B------:R-:W-:Y:S01]  /*0770*/  LEA R27, R28, R13, 0x2 ;  /* 0x0000000d1c1b7211 */ /* 0x000fe200078e10ff */
[----:B------:R0:W4:Y:S01]  /*0780*/  LDG.E.U16 R57, [R14.64] ;  /* 0x000000060e397981 */ /* 0x000122000c1e1500 */
[----:B------:R-:W-:Y:S02]  /*0790*/  LEA.HI.X.SX32 R19, R6, R48, 0x1, P0 ;  /* 0x0000003006137211 */ /* 0x000fe400000f0eff */
[-C--:B-1----:R-:W-:Y:S01]  /*07a0*/  LEA R16, P1, R13, R46.reuse, 0x1 ;  /* 0x0000002e0d107211 */ /* 0x082fe200078208ff */
[C---:B------:R-:W-:Y:S01]  /*07b0*/  IMAD R6, R28.reuse, 0x4, R27 ;  /* 0x000000041c067824 */ /* 0x040fe200078e021b */
[----:B------:R-:W-:Y:S01]  /*07c0*/  LEA R12, P0, R3, R46, 0x1 ;  /* 0x0000002e030c7211 */ /* 0x000fe200078008ff */
[----:B------:R1:W4:Y:S01]  /*07d0*/  LDG.E.U16 R59, [R18.64] ;  /* 0x00000006123b7981 */ /* 0x000322000c1e1500 */
[-C--:B------:R-:W-:Y:S01]  /*07e0*/  LEA.HI.X.SX32 R17, R13, R48.reuse, 0x1, P1 ;  /* 0x000000300d117211 */ /* 0x080fe200008f0eff */
[----:B------:R-:W-:Y:S01]  /*07f0*/  IMAD R28, R28, 0x4, R6 ;  /* 0x000000041c1c7824 */ /* 0x000fe200078e0206 */
[----:B------:R-:W-:-:S02]  /*0800*/  LEA.HI.X.SX32 R13, R3, R48, 0x1, P0 ;  /* 0x00000030030d7211 */ /* 0x000fc400000f0eff */
[-C--:B------:R-:W-:Y:S02]  /*0810*/  LEA R4, P0, R26, R46.reuse, 0x1 ;  /* 0x0000002e1a047211 */ /* 0x080fe400078008ff */
[CC--:B0-----:R-:W-:Y:S01]  /*0820*/  LEA R14, P1, R11.reuse, R46.reuse, 0x1 ;  /* 0x0000002e0b0e7211 */ /* 0x0c1fe200078208ff */
[----:B------:R0:W4:Y:S01]  /*0830*/  LDG.E.U16 R17, [R16.64] ;  /* 0x0000000610117981 */ /* 0x000122000c1e1500 */
[----:B------:R-:W-:Y:S02]  /*0840*/  LEA R24, P2, R6, R46, 0x1 ;  /* 0x0000002e06187211 */ /* 0x000fe400078408ff */
[-C--:B------:R-:W-:Y:S01]  /*0850*/  LEA.HI.X.SX32 R5, R26, R48.reuse, 0x1, P0 ;  /* 0x000000301a057211 */ /* 0x080fe200000f0eff */
[----:B------:R0:W4:Y:S01]  /*0860*/  LDG.E.U16 R12, [R12.64] ;  /* 0x000000060c0c7981 */ /* 0x000122000c1e1500 */
[----:B------:R-:W-:Y:S02]  /*0870*/  LEA.HI.X.SX32 R15, R11, R48, 0x1, P1 ;  /* 0x000000300b0f7211 */ /* 0x000fe400008f0eff */
[-C--:B------:R-:W-:Y:S01]  /*0880*/  LEA R22, P0, R27, R46.reuse, 0x1 ;  /* 0x0000002e1b167211 */ /* 0x080fe200078008ff */
[----:B------:R0:W4:Y:S01]  /*0890*/  LDG.E.U16 R26, [R4.64] ;  /* 0x00000006041a7981 */ /* 0x000122000c1e1500 */
[----:B-1----:R-:W-:-:S02]  /*08a0*/  LEA R18, P1, R28, R46, 0x1 ;  /* 0x0000002e1c127211 */ /* 0x002fc400078208ff */
[-C--:B------:R-:W-:Y:S01]  /*08b0*/  LEA.HI.X.SX32 R25, R6, R48.reuse, 0x1, P2 ;  /* 0x0000003006197211 */ /* 0x080fe200010f0eff */
[----:B------:R1:W4:Y:S01]  /*08c0*/  LDG.E.U16 R14, [R14.64] ;  /* 0x000000060e0e7981 */ /* 0x000322000c1e1500 */
[-C--:B------:R-:W-:Y:S02]  /*08d0*/  LEA.HI.X.SX32 R23, R27, R48.reuse, 0x1, P0 ;  /* 0x000000301b177211 */ /* 0x080fe400000f0eff */
[----:B------:R-:W-:Y:S02]  /*08e0*/  LEA.HI.X.SX32 R19, R28, R48, 0x1, P1 ;  /* 0x000000301c137211 */ /* 0x000fe400008f0eff */
[----:B------:R0:W4:Y:S04]  /*08f0*/  LDG.E.U16 R25, [R24.64] ;  /* 0x0000000618197981 */ /* 0x000128000c1e1500 */
[----:B------:R0:W4:Y:S04]  /*0900*/  LDG.E.U16 R22, [R22.64] ;  /* 0x0000000616167981 */ /* 0x000128000c1e1500 */
[----:B------:R0:W4:Y:S01]  /*0910*/  LDG.E.U16 R18, [R18.64] ;  /* 0x0000000612127981 */ /* 0x000122000c1e1500 */
[----:B------:R-:W-:Y:S01]  /*0920*/  MOV R60, c[0x0][0x1c8] ;  /* 0x00007200003c7a02 */ /* 0x000fe20000000f00 */
[----:B------:R-:W-:-:S04]  /*0930*/  IMAD R21, R21, c[0x0][0x1c8], RZ ;  /* 0x0000720015157a24 */ /* 0x000fc800078e02ff */
[----:B------:R-:W-:-:S04]  /*0940*/  IMAD R27, R60, 0x4, R21 ;  /* 0x000000043c1b7824 */ /* 0x000fc800078e0215 */
[----:B------:R-:W-:-:S04]  /*0950*/  IMAD R28, R60, 0x4, R27 ;  /* 0x000000043c1c7824 */ /* 0x000fc800078e021b */
[----:B0-----:R-:W-:Y:S02]  /*0960*/  IMAD R23, R60, 0x4, R28 ;  /* 0x000000043c177824 */ /* 0x001fe400078e021c */
[----:B------:R-:W-:Y:S02]  /*0970*/  IMAD.SHL.U32 R6, R20, 0x10, RZ ;  /* 0x0000001014067824 */ /* 0x000fe400078e00ff */
[----:B------:R-:W-:Y:S01]  /*0980*/  IMAD R46, R60, 0x4, R23 ;  /* 0x000000043c2e7824 */ /* 0x000fe200078e0217 */
[----:B------:R-:W-:Y:S01]  /*0990*/  SHF.R.U32.HI R11, RZ, 0x1, R20 ;  /* 0x00000001ff0b7819 */ /* 0x000fe20000011614 */
[C---:B------:R-:W-:Y:S01]  /*09a0*/  IMAD.SHL.U32 R16, R20.reuse, 0x8, RZ ;  /* 0x0000000814107824 */ /* 0x040fe200078e00ff */
[----:B------:R-:W-:Y:S01]  /*09b0*/  SHF.L.U32 R3, R20, 0x9, RZ ;  /* 0x0000000914037819 */ /* 0x000fe200000006ff */
[----:B------:R-:W-:Y:S01]  /*09c0*/  IMAD R47, R60, 0x4, R46 ;  /* 0x000000043c2f7824 */ /* 0x000fe200078e022e */
[----:B------:R-:W-:Y:S02]  /*09d0*/  LOP3.LUT R6, R6, 0x70, RZ, 0xc0, !PT ;  /* 0x0000007006067812 */ /* 0x000fe400078ec0ff */
[----:B------:R-:W-:-:S02]  /*09e0*/  SHF.R.S32.HI R19, RZ, 0x4, R20 ;  /* 0x00000004ff137819 */ /* 0x000fc40000011414 */
[----:B------:R-:W-:Y:S02]  /*09f0*/  LOP3.LUT R11, R11, 0xc, RZ, 0xc0, !PT ;  /* 0x0000000c0b0b7812 */ /* 0x000fe400078ec0ff */
[----:B------:R-:W-:Y:S02]  /*0a00*/  LOP3.LUT R50, R6, 0x1800, R3, 0xf8, !PT ;  /* 0x0000180006327812 */ /* 0x000fe400078ef803 */
[----:B------:R-:W-:Y:S02]  /*0a10*/  SGXT R19, R19, 0x1 ;  /* 0x000000011313781a */ /* 0x000fe40000000200 */
[----:B------:R-:W-:Y:S01]  /*0a20*/  LEA R48, R60, R47, 0x2 ;  /* 0x0000002f3c307211 */ /* 0x000fe200078e10ff */
[----:B-1----:R-:W-:Y:S01]  /*0a30*/  IMAD R15, R2, c[0x0][0x1c4], RZ ;  /* 0x00007100020f7a24 */ /* 0x002fe200078e02ff */
[----:B------:R-:W-:Y:S01]  /*0a40*/  IADD3 R3, R6, R11, RZ ;  /* 0x0000000b06037210 */ /* 0x000fe20007ffe0ff */
[----:B------:R-:W-:Y:S01]  /*0a50*/  IMAD R6, R0, c[0x0][0x1c0], RZ ;  /* 0x0000700000067a24 */ /* 0x000fe200078e02ff */
[----:B------:R-:W-:Y:S01]  /*0a60*/  LOP3.LUT R13, R16, 0x180, RZ, 0xc0, !PT ;  /* 0x00000180100d7812 */ /* 0x000fe200078ec0ff */
[----:B------:R-:W-:Y:S01]  /*0a70*/  IMAD R49, R60, 0x4, R48 ;  /* 0x000000043c317824 */ /* 0x000fe200078e0230 */
[----:B------:R-:W-:-:S02]  /*0a80*/  SHF.L.U32 R4, R20, 0x6, RZ ;  /* 0x0000000614047819 */ /* 0x000fc400000006ff */
[----:B------:R-:W-:Y:S01]  /*0a90*/  LOP3.LUT R11, R19, 0x840, RZ, 0xc0, !PT ;  /* 0x00000840130b7812 */ /* 0x000fe200078ec0ff */
[----:B------:R-:W-:Y:S01]  /*0aa0*/  IMAD.SHL.U32 R5, R6, 0x2, RZ ;  /* 0x0000000206057824 */ /* 0x000fe200078e00ff */
[----:B------:R-:W-:Y:S01]  /*0ab0*/  LOP3.LUT R13, R13, 0x48, R20, 0xf8, !PT ;  /* 0x000000480d0d7812 */ /* 0x000fe200078ef814 */
[----:B------:R-:W-:Y:S01]  /*0ac0*/  IMAD.SHL.U32 R24, R15, 0x2, RZ ;  /* 0x000000020f187824 */ /* 0x000fe200078e00ff */
[----:B------:R-:W-:Y:S02]  /*0ad0*/  LOP3.LUT R61, R11, 0x40, R4, 0x78, !PT ;  /* 0x000000400b3d7812 */ /* 0x000fe400078e7804 */
[----:B------:R-:W-:Y:S02]  /*0ae0*/  LOP3.LUT R4, R50, R13, RZ, 0x3c, !PT ;  /* 0x0000000d32047212 */ /* 0x000fe400078e3cff */
[----:B------:R-:W-:Y:S02]  /*0af0*/  LEA R50, R60, R49, 0x2 ;  /* 0x000000313c327211 */ /* 0x000fe400078e10ff */
[----:B------:R-:W-:Y:S01]  /*0b00*/  IADD3 R112, P0, P1, R24, c[0x0][0x178], R5 ;  /* 0x00005e0018707a10 */ /* 0x000fe2000791e005 */
[----:B------:R-:W-:-:S02]  /*0b10*/  IMAD.SHL.U32 R5, R20, 0x4, RZ ;  /* 0x0000000414057824 */ /* 0x000fc400078e00ff */
[----:B------:R-:W-:Y:S01]  /*0b20*/  IMAD R51, R60, 0x4, R50 ;  /* 0x000000043c337824 */ /* 0x000fe200078e0232 */
[----:B------:R-:W-:Y:S02]  /*0b30*/  LOP3.LUT R13, R20, 0x60, RZ, 0xc0, !PT ;  /* 0x00000060140d7812 */ /* 0x000fe400078ec0ff */
[----:B------:R-:W-:Y:S02]  /*0b40*/  LOP3.LUT R24, R5, 0x38, RZ, 0xc0, !PT ;  /* 0x0000003805187812 */ /* 0x000fe400078ec0ff */
[----:B------:R-:W-:Y:S02]  /*0b50*/  SHF.R.S32.HI R11, RZ, 0x6, R20 ;  /* 0x00000006ff0b7819 */ /* 0x000fe40000011414 */
[----:B------:R-:W-:Y:S01]  /*0b60*/  LEA R54, R60, R51, 0x2 ;  /* 0x000000333c367211 */ /* 0x000fe200078e10ff */
[----:B------:R-:W-:Y:S01]  /*0b70*/  IMAD R58, R13, 0x10, R24 ;  /* 0x000000100d3a7824 */ /* 0x000fe200078e0218 */
[----:B------:R-:W-:Y:S01]  /*0b80*/  SGXT R5, R11, 0x1 ;  /* 0x000000010b05781a */ /* 0x000fe20000000200 */
[----:B------:R-:W-:Y:S01]  /*0b90*/  IMAD.HI R11, R6, 0x2, RZ ;  /* 0x00000002060b7827 */ /* 0x000fe200078e02ff */
[----:B------:R-:W-:-:S03]  /*0ba0*/  LEA R56, R60, R54, 0x2 ;  /* 0x000000363c387211 */ /* 0x000fc600078e10ff */
[----:B------:R-:W-:Y:S01]  /*0bb0*/  IMAD.HI R24, R15, 0x2, RZ ;  /* 0x000000020f187827 */ /* 0x000fe200078e02ff */
[----:B------:R-:W-:-:S03]  /*0bc0*/  LOP3.LUT R6, R5, 0x90, RZ, 0xc0, !PT ;  /* 0x0000009005067812 */ /* 0x000fc600078ec0ff */
[----:B------:R-:W-:Y:S01]  /*0bd0*/  IMAD.IADD R5, R58, 0x1, R61 ;  /* 0x000000013a057824 */ /* 0x000fe200078e023d */
[----:B------:R-:W-:Y:S01]  /*0be0*/  IADD3.X R58, R24, c[0x0][0x17c], R11, P0, P1 ;  /* 0x00005f00183a7a10 */ /* 0x000fe200007e240b */
[----:B------:R-:W-:Y:S01]  /*0bf0*/  IMAD R11, R60, 0x4, R56 ;  /* 0x000000043c0b7824 */ /* 0x000fe200078e0238 */
[----:B------:R-:W-:-:S04]  /*0c00*/  LEA R172, P0, R21, R112, 0x1 ;  /* 0x0000007015ac7211 */ /* 0x000fc800078008ff */
[C---:B------:R-:W-:Y:S02]  /*0c10*/  LEA R24, R60.reuse, R11, 0x2 ;  /* 0x0000000b3c187211 */ /* 0x040fe400078e10ff */
[----:B------:R-:W-:Y:S02]  /*0c20*/  LEA.HI.X.SX32 R173, R21, R58, 0x1, P0 ;  /* 0x0000003a15ad7211 */ /* 0x000fe400000f0eff */
[-C--:B------:R-:W-:Y:S01]  /*0c30*/  LEA R166, P0, R23, R112.reuse, 0x1 ;  /* 0x0000007017a67211 */ /* 0x080fe200078008ff */
[C---:B------:R-:W-:Y:S01]  /*0c40*/  IMAD R21, R60.reuse, 0x4, R24 ;  /* 0x000000043c157824 */ /* 0x040fe200078e0218 */
[----:B------:R-:W-:Y:S02]  /*0c50*/  LEA R170, P1, R27, R112, 0x1 ;  /* 0x000000701baa7211 */ /* 0x000fe400078208ff */
[-C--:B------:R-:W-:Y:S01]  /*0c60*/  LEA.HI.X.SX32 R167, R23, R58.reuse, 0x1, P0 ;  /* 0x0000003a17a77211 */ /* 0x080fe200000f0eff */
[----:B------:R-:W-:Y:S01]  /*0c70*/  IMAD R23, R60, 0x4, R21 ;  /* 0x000000043c177824 */ /* 0x000fe200078e0215 */
[----:B------:R-:W-:-:S02]  /*0c80*/  LEA.HI.X.SX32 R171, R27, R58, 0x1, P1 ;  /* 0x0000003a1bab7211 */ /* 0x000fc400008f0eff */
[----:B------:R-:W-:Y:S02]  /*0c90*/  LEA R168, P2, R28, R112, 0x1 ;  /* 0x000000701ca87211 */ /* 0x000fe400078408ff */
[----:B------:R-:W-:Y:S02]  /*0ca0*/  LEA R27, R60, R23, 0x2 ;  /* 0x000000173c1b7211 */ /* 0x000fe400078e10ff */
[----:B------:R-:W-:Y:S02]  /*0cb0*/  LEA.HI.X.SX32 R169, R28, R58, 0x1, P2 ;  /* 0x0000003a1ca97211 */ /* 0x000fe400010f0eff */
[-C--:B------:R-:W-:Y:S01]  /*0cc0*/  LEA R164, P0, R46, R112.reuse, 0x1 ;  /* 0x000000702ea47211 */ /* 0x080fe200078008ff */
[----:B------:R-:W-:Y:S01]  /*0cd0*/  IMAD R28, R60, 0x4, R27 ;  /* 0x000000043c1c7824 */ /* 0x000fe200078e021b */
[----:B------:R-:W-:Y:S02]  /*0ce0*/  LEA R160, P2, R48, R112, 0x1 ;  /* 0x0000007030a07211 */ /* 0x000fe400078408ff */
[----:B------:R-:W-:Y:S01]  /*0cf0*/  LEA.HI.X.SX32 R165, R46, R58, 0x1, P0 ;  /* 0x0000003a2ea57211 */ /* 0x000fe200000f0eff */
[----:B------:R-:W-:Y:S01]  /*0d00*/  IMAD R46, R60, 0x4, R28 ;  /* 0x000000043c2e7824 */ /* 0x000fe200078e021c */
[----:B------:R-:W-:-:S02]  /*0d10*/  LEA R162, P1, R47, R112, 0x1 ;  /* 0x000000702fa27211 */ /* 0x000fc400078208ff */
[-C--:B------:R-:W-:Y:S02]  /*0d20*/  LEA.HI.X.SX32 R161, R48, R58.reuse, 0x1, P2 ;  /* 0x0000003a30a17211 */ /* 0x080fe400010f0eff */
[----:B------:R-:W-:Y:S02]  /*0d30*/  LEA.HI.X.SX32 R163, R47, R58, 0x1, P1 ;  /* 0x0000003a2fa37211 */ /* 0x000fe400008f0eff */
[C---:B------:R-:W-:Y:S02]  /*0d40*/  LEA R154, P2, R51.reuse, R112, 0x1 ;  /* 0x00000070339a7211 */ /* 0x040fe400078408ff */
[----:B------:R-:W-:Y:S02]  /*0d50*/  LEA R47, R60, R46, 0x2 ;  /* 0x0000002e3c2f7211 */ /* 0x000fe400078e10ff */
[----:B------:R-:W-:Y:S02]  /*0d60*/  LEA.HI.X.SX32 R155, R51, R58, 0x1, P2 ;  /* 0x0000003a339b7211 */ /* 0x000fe400010f0eff */
[-C--:B------:R-:W-:Y:S01]  /*0d70*/  LEA R156, P1, R50, R112.reuse, 0x1 ;  /* 0x00000070329c7211 */ /* 0x080fe200078208ff */
[----:B------:R-:W-:Y:S01]  /*0d80*/  IMAD R48, R60, 0x4, R47 ;  /* 0x000000043c307824 */ /* 0x000fe200078e022f */
[----:B------:R-:W-:-:S02]  /*0d90*/  LEA R148, P2, R11, R112, 0x1 ;  /* 0x000000700b947211 */ /* 0x000fc400078408ff */
[-C--:B------:R-:W-:Y:S02]  /*0da0*/  LEA.HI.X.SX32 R157, R50, R58.reuse, 0x1, P1 ;  /* 0x0000003a329d7211 */ /* 0x080fe400008f0eff */
[----:B------:R-:W-:Y:S01]  /*0db0*/  LEA.HI.X.SX32 R149, R11, R58, 0x1, P2 ;  /* 0x0000003a0b957211 */ /* 0x000fe200010f0eff */
[----:B------:R-:W-:Y:S01]  /*0dc0*/  IMAD R11, R60, 0x4, R48 ;  /* 0x000000043c0b7824 */ /* 0x000fe200078e0230 */
[CC--:B------:R-:W-:Y:S02]  /*0dd0*/  LEA R158, P0, R49.reuse, R112.reuse, 0x1 ;  /* 0x00000070319e7211 */ /* 0x0c0fe400078008ff */
[C---:B------:R-:W-:Y:S02]  /*0de0*/  LEA R150, P1, R56.reuse, R112, 0x1 ;  /* 0x0000007038967211 */ /* 0x040fe400078208ff */
[-C--:B------:R-:W-:Y:S02]  /*0df0*/  LEA.HI.X.SX32 R159, R49, R58.reuse, 0x1, P0 ;  /* 0x0000003a319f7211 */ /* 0x080fe400000f0eff */
[----:B------:R-:W-:-:S02]  /*0e00*/  LEA.HI.X.SX32 R151, R56, R58, 0x1, P1 ;  /* 0x0000003a38977211 */ /* 0x000fc400008f0eff */
[-C--:B------:R-:W-:Y:S02]  /*0e10*/  LEA R144, P1, R21, R112.reuse, 0x1 ;  /* 0x0000007015907211 */ /* 0x080fe400078208ff */
[----:B------:R-:W-:Y:S02]  /*0e20*/  LEA R49, R60, R11, 0x2 ;  /* 0x0000000b3c317211 */ /* 0x000fe400078e10ff */
[-C--:B------:R-:W-:Y:S02]  /*0e30*/  LEA R152, P0, R54, R112.reuse, 0x1 ;  /* 0x0000007036987211 */ /* 0x080fe400078008ff */
[----:B------:R-:W-:Y:S02]  /*0e40*/  LEA R142, P2, R23, R112, 0x1 ;  /* 0x00000070178e7211 */ /* 0x000fe400078408ff */
[-C--:B------:R-:W-:Y:S01]  /*0e50*/  LEA.HI.X.SX32 R145, R21, R58.reuse, 0x1, P1 ;  /* 0x0000003a15917211 */ /* 0x080fe200008f0eff */
[----:B------:R-:W-:Y:S01]  /*0e60*/  IMAD R21, R60, 0x4, R49 ;  /* 0x000000043c157824 */ /* 0x000fe200078e0231 */
[----:B------:R-:W-:-:S02]  /*0e70*/  LEA.HI.X.SX32 R153, R54, R58, 0x1, P0 ;  /* 0x0000003a36997211 */ /* 0x000fc400000f0eff */
[----:B------:R-:W-:Y:S02]  /*0e80*/  LEA R146, P0, R24, R112, 0x1 ;  /* 0x0000007018927211 */ /* 0x000fe400078008ff */
[-C--:B------:R-:W-:Y:S01]  /*0e90*/  LEA.HI.X.SX32 R143, R23, R58.reuse, 0x1, P2 ;  /* 0x0000003a178f7211 */ /* 0x080fe200010f0eff */
[----:B------:R-:W-:Y:S01]  /*0ea0*/  IMAD R23, R60, 0x4, R21 ;  /* 0x000000043c177824 */ /* 0x000fe200078e0215 */
[----:B------:R-:W-:Y:S02]  /*0eb0*/  LEA.HI.X.SX32 R147, R24, R58, 0x1, P0 ;  /* 0x0000003a18937211 */ /* 0x000fe400000f0eff */
[CC--:B------:R-:W-:Y:S02]  /*0ec0*/  LEA R140, P0, R27.reuse, R112.reuse, 0x1 ;  /* 0x000000701b8c7211 */ /* 0x0c0fe400078008ff */
[----:B------:R-:W-:Y:S02]  /*0ed0*/  LEA R136, P2, R46, R112, 0x1 ;  /* 0x000000702e887211 */ /* 0x000fe400078408ff */
[----:B------:R-:W-:Y:S01]  /*0ee0*/  LEA R24, R60, R23, 0x2 ;  /* 0x000000173c187211 */ /* 0x000fe200078e10ff */
[----:B------:R-:W-:Y:S01]  /*0ef0*/  IMAD.SHL.U32 R15, R20, 0x2, RZ ;  /* 0x00000002140f7824 */ /* 0x000fe200078e00ff */
[----:B------:R-:W-:-:S02]  /*0f00*/  LEA.HI.X.SX32 R141, R27, R58, 0x1, P0 ;  /* 0x0000003a1b8d7211 */ /* 0x000fc400000f0eff */
[----:B------:R-:W-:Y:S02]  /*0f10*/  LEA.HI.X.SX32 R137, R46, R58, 0x1, P2 ;  /* 0x0000003a2e897211 */ /* 0x000fe400010f0eff */
[-C--:B------:R-:W-:Y:S01]  /*0f20*/  LEA R134, P0, R47, R112.reuse, 0x1 ;  /* 0x000000702f867211 */ /* 0x080fe200078008ff */
[----:B------:R-:W-:Y:S01]  /*0f30*/  IMAD R27, R60, 0x4, R24 ;  /* 0x000000043c1b7824 */ /* 0x000fe200078e0218 */
[-C--:B------:R-:W-:Y:S02]  /*0f40*/  LEA R130, P2, R11, R112.reuse, 0x1 ;  /* 0x000000700b827211 */ /* 0x080fe400078408ff */
[----:B------:R-:W-:Y:S02]  /*0f50*/  LEA R138, P1, R28, R112, 0x1 ;  /* 0x000000701c8a7211 */ /* 0x000fe400078208ff */
[----:B------:R-:W-:Y:S02]  /*0f60*/  LOP3.LUT R6, R6, 0x7e, R15, 0x78, !PT ;  /* 0x0000007e06067812 */ /* 0x000fe400078e780f */
[----:B------:R-:W-:-:S02]  /*0f70*/  LEA.HI.X.SX32 R135, R47, R58, 0x1, P0 ;  /* 0x0000003a2f877211 */ /* 0x000fc400000f0eff */
[----:B------:R-:W-:Y:S01]  /*0f80*/  LEA.HI.X.SX32 R131, R11, R58, 0x1, P2 ;  /* 0x0000003a0b837211 */ /* 0x000fe200010f0eff */
[----:B------:R-:W-:Y:S01]  /*0f90*/  IMAD R11, R60, 0x4, R27 ;  /* 0x000000043c0b7824 */ /* 0x000fe200078e021b */
[C---:B------:R-:W-:Y:S02]  /*0fa0*/  LEA R128, P0, R49.reuse, R112, 0x1 ;  /* 0x0000007031807211 */ /* 0x040fe400078008ff */
[----:B------:R-:W-:Y:S02]  /*0fb0*/  LEA.HI.X.SX32 R139, R28, R58, 0x1, P1 ;  /* 0x0000003a1c8b7211 */ /* 0x000fe400008f0eff */
[----:B------:R-:W-:Y:S01]  /*0fc0*/  LEA R132, P1, R48, R112, 0x1 ;  /* 0x0000007030847211 */ /* 0x000fe200078208ff */
[----:B---3--:R0:W-:Y:S01]  /*0fd0*/  STS.U16 [R6], R7 ;  /* 0x0000000706007388 */ /* 0x0081e20000000400 */
[----:B------:R-:W-:Y:S02]  /*0fe0*/  LEA.HI.X.SX32 R129, R49, R58, 0x1, P0 ;  /* 0x0000003a31817211 */ /* 0x000fe400000f0eff */
[----:B------:R-:W-:-:S02]  /*0ff0*/  LEA R118, P0, R24, R112, 0x1 ;  /* 0x0000007018767211 */ /* 0x000fc400078008ff */
[----:B------:R-:W-:Y:S02]  /*1000*/  LEA.HI.X.SX32 R133, R48, R58, 0x1, P1 ;  /* 0x0000003a30857211 */ /* 0x000fe400008f0eff */
[----:B------:R-:W-:Y:S02]  /*1010*/  LEA R28, R60, R11, 0x2 ;  /* 0x0000000b3c1c7211 */ /* 0x000fe400078e10ff */
[----:B0-----:R-:W-:Y:S02]  /*1020*/  LOP3.LUT R7, R6, 0x20, RZ, 0x3c, !PT ;  /* 0x0000002006077812 */ /* 0x001fe400078e3cff */
[----:B------:R-:W-:Y:S01]  /*1030*/  LEA R124, P1, R21, R112, 0x1 ;  /* 0x00000070157c7211 */ /* 0x000fe200078208ff */
[----:B-----5:R-:W-:Y:S01]  /*1040*/  STS.U16 [R6+0x200], R9 ;  /* 0x0002000906007388 */ /* 0x020fe20000000400 */
[----:B------:R-:W-:Y:S02]  /*1050*/  LEA.HI.X.SX32 R119, R24, R58, 0x1, P0 ;  /* 0x0000003a18777211 */ /* 0x000fe400000f0eff */
[-C--:B------:R-:W-:Y:S01]  /*1060*/  LEA R46, P0, R28, R112.reuse, 0x1 ;  /* 0x000000701c2e7211 */ /* 0x080fe200078008ff */
[----:B--2---:R-:W-:Y:S01]  /*1070*/  STS.U16 [R6+0x400], R29 ;  /* 0x0004001d06007388 */ /* 0x004fe20000000400 */
[----:B------:R-:W-:-:S03]  /*1080*/  LEA R122, P2, R23, R112, 0x1 ;  /* 0x00000070177a7211 */ /* 0x000fc600078408ff */
[----:B------:R-:W-:Y:S01]  /*1090*/  STS.U16 [R6+0x600], R31 ;  /* 0x0006001f06007388 */ /* 0x000fe20000000400 */
[----:B------:R-:W-:-:S03]  /*10a0*/  LEA.HI.X.SX32 R125, R21, R58, 0x1, P1 ;  /* 0x0000003a157d7211 */ /* 0x000fc600008f0eff */
[----:B------:R-:W-:Y:S01]  /*10b0*/  STS.U16 [R6+0x800], R35 ;  /* 0x0008002306007388 */ /* 0x000fe20000000400 */
[----:B------:R-:W-:-:S03]  /*10c0*/  IMAD R21, R60, 0x4, R28 ;  /* 0x000000043c157824 */ /* 0x000fc600078e021c */
[----:B------:R-:W-:Y:S04]  /*10d0*/  STS.U16 [R6+0xa00], R37 ;  /* 0x000a002506007388 */ /* 0x000fe80000000400 */
[----:B------:R-:W-:Y:S04]  /*10e0*/  STS.U16 [R6+0xc00], R39 ;  /* 0x000c002706007388 */ /* 0x000fe80000000400 */
[----:B----4-:R-:W-:Y:S04]  /*10f0*/  STS.U16 [R6+0xe00], R41 ;  /* 0x000e002906007388 */ /* 0x010fe80000000400 */
[----:B------:R-:W-:Y:S01]  /*1100*/  STS.U16 [R6+0x1000], R43 ;  /* 0x0010002b06007388 */ /* 0x000fe20000000400 */
[----:B------:R-:W-:-:S02]  /*1110*/  LEA.HI.X.SX32 R47, R28, R58, 0x1, P0 ;  /* 0x0000003a1c2f7211 */ /* 0x000fc400000f0eff */
[----:B------:R-:W-:Y:S01]  /*1120*/  LEA.HI.X.SX32 R123, R23, R58, 0x1, P2 ;  /* 0x0000003a177b7211 */ /* 0x000fe200010f0eff */
[C---:B------:R-:W-:Y:S01]  /*1130*/  IMAD R23, R60.reuse, 0x4, R21 ;  /* 0x000000043c177824 */ /* 0x040fe200078e0215 */
[-C--:B------:R-:W-:Y:S01]  /*1140*/  LEA R114, P2, R11, R112.reuse, 0x1 ;  /* 0x000000700b727211 */ /* 0x080fe200078408ff */
[----:B------:R-:W-:Y:S01]  /*1150*/  STS.U16 [R6+0x1200], R45 ;  /* 0x0012002d06007388 */ /* 0x000fe20000000400 */
[----:B------:R-:W-:Y:S02]  /*1160*/  LEA R116, P1, R27, R112, 0x1 ;  /* 0x000000701b747211 */ /* 0x000fe400078208ff */
[----:B------:R-:W-:Y:S01]  /*1170*/  LEA.HI.X.SX32 R115, R11, R58, 0x1, P2 ;  /* 0x0000003a0b737211 */ /* 0x000fe200010f0eff */
[----:B------:R-:W-:Y:S04]  /*1180*/  STS.U16 [R6+0x1400], R53 ;  /* 0x0014003506007388 */ /* 0x000fe80000000400 */
[----:B------:R-:W-:Y:S04]  /*1190*/  STS.U16 [R6+0x1600], R55 ;  /* 0x0016003706007388 */ /* 0x000fe80000000400 */
[----:B------:R-:W-:Y:S04]  /*11a0*/  STS.U16 [R6+0x1800], R57 ;  /* 0x0018003906007388 */ /* 0x000fe80000000400 */
[----:B------:R-:W-:Y:S04]  /*11b0*/  STS.U16 [R6+0x1a00], R59 ;  /* 0x001a003b06007388 */ /* 0x000fe80000000400 */
[----:B------:R-:W-:Y:S01]  /*11c0*/  STS.U16 [R6+0x1c00], R17 ;  /* 0x001c001106007388 */ /* 0x000fe20000000400 */
[----:B------:R-:W-:-:S02]  /*11d0*/  LEA R11, R60, R23, 0x2 ;  /* 0x000000173c0b7211 */ /* 0x000fc400078e10ff */
[----:B------:R-:W-:Y:S01]  /*11e0*/  LEA.HI.X.SX32 R117, R27, R58, 0x1, P1 ;  /* 0x0000003a1b757211 */ /* 0x000fe200008f0eff */
[----:B------:R-:W-:Y:S04]  /*11f0*/  STS.U16 [R6+0x1e00], R25 ;  /* 0x001e001906007388 */ /* 0x000fe80000000400 */
[----:B------:R0:W-:Y:S04]  /*1200*/  STS.U16 [R7+0x100], R8 ;  /* 0x0001000807007388 */ /* 0x0001e80000000400 */
[----:B------:R-:W-:Y:S04]  /*1210*/  STS.U16 [R7+0x500], R30 ;  /* 0x0005001e07007388 */ /* 0x000fe80000000400 */
[----:B------:R-:W-:Y:S01]  /*1220*/  STS.U16 [R7+0x700], R32 ;  /* 0x0007002007007388 */ /* 0x000fe20000000400 */
[----:B0-----:R-:W-:-:S03]  /*1230*/  IADD3 R8, R33, 0x20, RZ ;  /* 0x0000002021087810 */ /* 0x001fc60007ffe0ff */
[----:B------:R-:W-:Y:S04]  /*1240*/  STS.U16 [R7+0x900], R34 ;  /* 0x0009002207007388 */ /* 0x000fe80000000400 */
        /* <DEDUP_REMOVED lines=8> */
[----:B------:R-:W-:Y:S01]  /*12d0*/  STS.U16 [R7+0x1f00], R18 ;  /* 0x001f001207007388 */ /* 0x000fe20000000400 */
[----:B------:R-:W-:-:S02]  /*12e0*/  ISETP.GE.AND P0, PT, R8, 0x1, PT ;  /* 0x000000010800780c */ /* 0x000fc40003f06270 */
[-C--:B------:R-:W-:Y:S02]  /*12f0*/  LEA R48, P1, R21, R112.reuse, 0x1 ;  /* 0x0000007015307211 */ /* 0x080fe400078208ff */
[-C--:B------:R-:W-:Y:S02]  /*1300*/  LEA R50, P2, R23, R112.reuse, 0x1 ;  /* 0x0000007017327211 */ /* 0x080fe400078408ff */
[----:B------:R-:W-:Y:S02]  /*1310*/  LEA R112, P3, R11, R112, 0x1 ;  /* 0x000000700b707211 */ /* 0x000fe400078608ff */
[C---:B------:R-:W-:Y:S01]  /*1320*/  LOP3.LUT R9, R20.reuse, 0x7f, RZ, 0xc0, !PT ;  /* 0x0000007f14097812 */ /* 0x040fe200078ec0ff */
[----:B------:R0:W-:Y:S01]  /*1330*/  STS.U16 [R7+0x300], R10 ;  /* 0x0003000a07007388 */ /* 0x0001e20000000400 */
[-C--:B------:R-:W-:Y:S01]  /*1340*/  LEA.HI.X.SX32 R49, R21, R58.reuse, 0x1, P1 ;  /* 0x0000003a15317211 */ /* 0x080fe200008f0eff */
[----:B------:R-:W-:Y:S01]  /*1350*/  IMAD.MOV.U32 R101, RZ, RZ, -0x800000 ;  /* 0xff800000ff657424 */ /* 0x000fe200078e00ff */
[-C--:B------:R-:W-:Y:S01]  /*1360*/  LEA.HI.X.SX32 R51, R23, R58.reuse, 0x1, P2 ;  /* 0x0000003a17337211 */ /* 0x080fe200010f0eff */
[----:B------:R1:W-:Y:S01]  /*1370*/  STS.U16 [R7+0x1300], R44 ;  /* 0x0013002c07007388 */ /* 0x0003e20000000400 */
[----:B------:R-:W-:Y:S01]  /*1380*/  LEA.HI.X.SX32 R113, R11, R58, 0x1, P3 ;  /* 0x0000003a0b717211 */ /* 0x000fe200018f0eff */
[----:B------:R-:W-:Y:S01]  /*1390*/  IMAD.MOV.U32 R104, RZ, RZ, -0x800000 ;  /* 0xff800000ff687424 */ /* 0x000fe200078e00ff */
[----:B------:R-:W-:Y:S01]  /*13a0*/  MOV R102, 0xff800000 ;  /* 0xff80000000667802 */ /* 0x000fe20000000f00 */
[----:B------:R2:W-:Y:S01]  /*13b0*/  STS.U16 [R7+0x1700], R12 ;  /* 0x0017000c07007388 */ /* 0x0005e20000000400 */
[----:B------:R-:W-:Y:S01]  /*13c0*/  IMAD.MOV.U32 R103, RZ, RZ, -0x800000 ;  /* 0xff800000ff677424 */ /* 0x000fe200078e00ff */
[----:B------:R-:W-:Y:S01]  /*13d0*/  MOV R11, 0x3f800000 ;  /* 0x3f800000000b7802 */ /* 0x000fe20000000f00 */
[----:B0-----:R-:W-:Y:S01]  /*13e0*/  IMAD.MOV.U32 R10, RZ, RZ, 0x3f800000 ;  /* 0x3f800000ff0a7424 */ /* 0x001fe200078e00ff */
[----:B------:R-:W-:Y:S01]  /*13f0*/  CS2R R56, SRZ ;  /* 0x0000000000387805 */ /* 0x000fe2000001ff00 */
[----:B------:R-:W-:Y:S01]  /*1400*/  IMAD.MOV.U32 R45, RZ, RZ, 0x3f800000 ;  /* 0x3f800000ff2d7424 */ /* 0x000fe200078e00ff */
[----:B------:R-:W-:Y:S01]  /*1410*/  CS2R R58, SRZ ;  /* 0x00000000003a7805 */ /* 0x000fe2000001ff00 */
[----:B-1----:R-:W-:Y:S01]  /*1420*/  IMAD.MOV.U32 R44, RZ, RZ, 0x3f800000 ;  /* 0x3f800000ff2c7424 */ /* 0x002fe200078e00ff */
[----:B------:R-:W-:Y:S01]  /*1430*/  CS2R R64, SRZ ;  /* 0x0000000000407805 */ /* 0x000fe2000001ff00 */
        /* <DEDUP_REMOVED lines=10> */
[----:B------:R-:W-:Y:S01]  /*14e0*/  ISETP.GE.U32.AND P5, PT, R9, 0x20, PT ;  /* 0x000000200900780c */ /* 0x000fe20003fa6070 */
[----:B------:R-:W-:Y:S01]  /*14f0*/  CS2R R82, SRZ ;  /* 0x0000000000527805 */ /* 0x000fe2000001ff00 */
[----:B------:R-:W-:Y:S01]  /*1500*/  CS2R R84, SRZ ;  /* 0x0000000000547805 */ /* 0x000fe2000001ff00 */
[----:B------:R-:W-:Y:S01]  /*1510*/  CS2R R86, SRZ ;  /* 0x0000000000567805 */ /* 0x000fe2000001ff00 */
[----:B--2---:R-:W-:Y:S01]  /*1520*/  LOP3.LUT R12, R20, 0x1c, RZ, 0xc0, !PT ;  /* 0x0000001c140c7812 */ /* 0x004fe200078ec0ff */
[----:B------:R-:W-:Y:S05]  /*1530*/  @!P0 BRA `(.L_x_0) ;  /* 0x0000234000008947 */ /* 0x000fea0003800000 */
[----:B------:R-:W-:Y:S01]  /*1540*/  LOP3.LUT R21, R20, 0x10, RZ, 0xc0, !PT ;  /* 0x0000001014157812 */ /* 0x000fe200078ec0ff */
[----:B------:R-:W-:Y:S01]  /*1550*/  IMAD R7, R0, c[0x0][0x1a0], RZ ;  /* 0x0000680000077a24 */ /* 0x000fe200078e02ff */
[C---:B------:R-:W-:Y:S01]  /*1560*/  LOP3.LUT R10, R20.reuse, 0x3, RZ, 0xc0, !PT ;  /* 0x00000003140a7812 */ /* 0x040fe200078ec0ff */
[----:B------:R-:W-:Y:S01]  /*1570*/  IMAD R17, R9, c[0x0][0x1a8], RZ ;  /* 0x00006a0009117a24 */ /* 0x000fe200078e02ff */
[C---:B------:R-:W-:Y:S01]  /*1580*/  LOP3.LUT R14, R20.reuse, 0x20, RZ, 0xc0, !PT ;  /* 0x00000020140e7812 */ /* 0x040fe200078ec0ff */
[----:B------:R-:W-:Y:S01]  /*1590*/  IMAD.SHL.U32 R236, R7, 0x2, RZ ;  /* 0x0000000207ec7824 */ /* 0x000fe200078e00ff */
[----:B------:R-:W-:Y:S01]  /*15a0*/  LEA R22, R21, R10, 0x1 ;  /* 0x0000000a15167211 */ /* 0x000fe200078e08ff */
[----:B------:R-:W-:Y:S01]  /*15b0*/  IMAD.SHL.U32 R237, R17, 0x2, RZ ;  /* 0x0000000211ed7824 */ /* 0x000fe200078e00ff */
[----:B------:R-:W-:Y:S01]  /*15c0*/  LOP3.LUT R11, R20, 0x7, RZ, 0xc0, !PT ;  /* 0x00000007140b7812 */ /* 0x000fe200078ec0ff */
[----:B------:R-:W-:Y:S01]  /*15d0*/  IMAD.HI R7, R7, 0x2, RZ ;  /* 0x0000000207077827 */ /* 0x000fe200078e02ff */
[----:B------:R-:W-:Y:S01]  /*15e0*/  LEA R29, R22, R13, 0x2 ;  /* 0x0000000d161d7211 */ /* 0x000fe200078e10ff */
[----:B------:R-:W-:Y:S01]  /*15f0*/  CS2R R56, SRZ ;  /* 0x0000000000387805 */ /* 0x000fe2000001ff00 */
[C---:B------:R-:W-:Y:S01]  /*1600*/  LOP3.LUT R13, R16.reuse, 0x60, RZ, 0xc0, !PT ;  /* 0x00000060100d7812 */ /* 0x040fe200078ec0ff */
[C-C-:B------:R-:W-:Y:S01]  /*1610*/  IMAD R23, R11.reuse, 0x4, R14.reuse ;  /* 0x000000040b177824 */ /* 0x140fe200078e020e */
[----:B------:R-:W-:Y:S01]  /*1620*/  LOP3.LUT R16, R16, 0x30, RZ, 0xc0, !PT ;  /* 0x0000003010107812 */ /* 0x000fe200078ec0ff */
[----:B------:R-:W-:Y:S01]  /*1630*/  IMAD.MOV.U32 R126, RZ, RZ, -0x800000 ;  /* 0xff800000ff7e7424 */ /* 0x000fe200078e00ff */
[----:B------:R-:W-:Y:S01]  /*1640*/  SHF.R.U32.HI R18, RZ, 0x1, R14 ;  /* 0x00000001ff127819 */ /* 0x000fe2000001160e */
[C---:B------:R-:W-:Y:S01]  /*1650*/  IMAD R25, R10.reuse, 0x4, R13 ;  /* 0x000000040a197824 */ /* 0x040fe200078e020d */
[----:B------:R-:W-:Y:S01]  /*1660*/  MOV R28, c[0x0][0x1b8] ;  /* 0x00006e00001c7a02 */ /* 0x000fe20000000f00 */
[----:B------:R-:W-:Y:S01]  /*1670*/  IMAD.SHL.U32 R13, R10, 0x2, RZ ;  /* 0x000000020a0d7824 */ /* 0x000fe200078e00ff */
[----:B------:R-:W-:Y:S01]  /*1680*/  LOP3.LUT R24, R18, 0x90, R19, 0x78, !PT ;  /* 0x0000009012187812 */ /* 0x000fe200078e7813 */
[C---:B------:R-:W-:Y:S01]  /*1690*/  IMAD R16, R11.reuse, 0x40, R16 ;  /* 0x000000400b107824 */ /* 0x040fe200078e0210 */
[--C-:B------:R-:W-:Y:S01]  /*16a0*/  SHF.R.S32.HI R19, RZ, 0x2, R20.reuse ;  /* 0x00000002ff137819 */ /* 0x100fe20000011414 */
[----:B------:R-:W-:Y:S01]  /*16b0*/  IMAD.MOV.U32 R127, RZ, RZ, -0x800000 ;  /* 0xff800000ff7f7424 */ /* 0x000fe200078e00ff */
[----:B------:R-:W-:Y:S01]  /*16c0*/  SHF.L.U32 R10, R11, 0x4, RZ ;  /* 0x000000040b0a7819 */ /* 0x000fe200000006ff */
[----:B------:R-:W-:Y:S01]  /*16d0*/  IMAD.MOV.U32 R120, RZ, RZ, -0x800000 ;  /* 0xff800000ff787424 */ /* 0x000fe200078e00ff */
[----:B------:R-:W-:Y:S01]  /*16e0*/  SHF.R.U32.HI R11, RZ, 0x4, R20 ;  /* 0x00000004ff0b7819 */ /* 0x000fe20000011614 */
[----:B------:R-:W-:Y:S01]  /*16f0*/  IMAD.MOV.U32 R44, RZ, RZ, 0x3f800000 ;  /* 0x3f800000ff2c7424 */ /* 0x000fe200078e00ff */
[----:B------:R-:W-:Y:S01]  /*1700*/  LEA.HI R13, R14, R13, RZ, 0x1e ;  /* 0x0000000d0e0d7211 */ /* 0x000fe200078ff0ff */
[----:B------:R-:W-:Y:S01]  /*1710*/  CS2R R58, SRZ ;  /* 0x00000000003a7805 */ /* 0x000fe2000001ff00 */
[----:B------:R-:W-:Y:S01]  /*1720*/  SGXT R19, R19, 0x1 ;  /* 0x000000011313781a */ /* 0x000fe20000000200 */
[----:B------:R-:W-:Y:S01]  /*1730*/  CS2R R64, SRZ ;  /* 0x0000000000407805 */ /* 0x000fe2000001ff00 */
[--C-:B------:R-:W-:Y:S01]  /*1740*/  LOP3.LUT R14, R16, 0x10, R15.reuse, 0x78, !PT ;  /* 0x00000010100e7812 */ /* 0x100fe200078e780f */
[----:B------:R-:W-:Y:S01]  /*1750*/  CS2R R66, SRZ ;  /* 0x0000000000427805 */ /* 0x000fe2000001ff00 */
[----:B------:R-:W-:Y:S01]  /*1760*/  SGXT.U32 R11, R11, 0x3 ;  /* 0x000000030b0b781a */ /* 0x000fe20000000000 */
[----:B------:R-:W-:Y:S01]  /*1770*/  CS2R R68, SRZ ;  /* 0x0000000000447805 */ /* 0x000fe2000001ff00 */
[----:B------:R-:W-:Y:S01]  /*1780*/  LOP3.LUT R19, R19, 0x90, RZ, 0xc0, !PT ;  /* 0x0000009013137812 */ /* 0x000fe200078ec0ff */
[----:B------:R-:W-:Y:S01]  /*1790*/  IMAD R14, R21, 0x20, R14 ;  /* 0x00000020150e7824 */ /* 0x000fe200078e020e */
[--C-:B------:R-:W-:Y:S01]  /*17a0*/  LOP3.LUT R10, R10, 0x30, R15.reuse, 0x78, !PT ;  /* 0x000000300a0a7812 */ /* 0x100fe200078e780f */
[----:B------:R-:W-:Y:S01]  /*17b0*/  IMAD R21, R11, c[0x0][0x1b8], RZ ;  /* 0x00006e000b157a24 */ /* 0x000fe200078e02ff */
[C---:B------:R-:W-:Y:S01]  /*17c0*/  SHF.L.U32 R18, R20.reuse, 0x5, RZ ;  /* 0x0000000514127819 */ /* 0x040fe200000006ff */
[----:B------:R-:W-:Y:S01]  /*17d0*/  CS2R R70, SRZ ;  /* 0x0000000000467805 */ /* 0x000fe2000001ff00 */
[----:B------:R-:W-:Y:S01]  /*17e0*/  LOP3.LUT R16, R20, 0xf, RZ, 0xc0, !PT ;  /* 0x0000000f14107812 */ /* 0x000fe200078ec0ff */
[----:B------:R-:W-:Y:S01]  /*17f0*/  CS2R R88, SRZ ;  /* 0x0000000000587805 */ /* 0x000fe2000001ff00 */
[----:B------:R-:W-:Y:S01]  /*1800*/  LOP3.LUT R26, R19, 0x10, R15, 0x78, !PT ;  /* 0x00000010131a7812 */ /* 0x000fe200078e780f */
[----:B------:R-:W-:Y:S01]  /*1810*/  IMAD.U32 R15, R23, 0x40, R10 ;  /* 0x00000040170f7824 */ /* 0x000fe200078e000a */
[----:B------:R-:W-:Y:S01]  /*1820*/  LOP3.LUT R27, R19, 0x160, R18, 0xf8, !PT ;  /* 0x00000160131b7812 */ /* 0x000fe200078ef812 */
[----:B------:R-:W-:Y:S01]  /*1830*/  IMAD R23, R28, 0x8, R21 ;  /* 0x000000081c177824 */ /* 0x000fe200078e0215 */
[----:B------:R-:W-:Y:S01]  /*1840*/  IADD3 R236, P0, P1, R237, c[0x0][0x168], R236 ;  /* 0x00005a00edec7a10 */ /* 0x000fe2000791e0ec */
[----:B------:R-:W-:Y:S01]  /*1850*/  IMAD R10, R0, c[0x0][0x1b0], RZ ;  /* 0x00006c00000a7a24 */ /* 0x000fe200078e02ff */
[----:B------:R-:W-:Y:S01]  /*1860*/  MOV R221, c[0x0][0x1a4] ;  /* 0x0000690000dd7a02 */ /* 0x000fe20000000f00 */
[----:B------:R-:W-:Y:S01]  /*1870*/  IMAD R19, R16, c[0x0][0x1b4], RZ ;  /* 0x00006d0010137a24 */ /* 0x000fe200078e02ff */
[----:B------:R-:W-:Y:S01]  /*1880*/  ISETP.GE.U32.AND P6, PT, R9, 0x40, PT ;  /* 0x000000400900780c */ /* 0x000fe20003fc6070 */
[----:B------:R-:W-:Y:S01]  /*1890*/  IMAD.HI R18, R17, 0x2, RZ ;  /* 0x0000000211127827 */ /* 0x000fe200078e02ff */
[----:B------:R-:W-:Y:S01]  /*18a0*/  MOV R121, 0xff800000 ;  /* 0xff80000000797802 */ /* 0x000fe20000000f00 */
[----:B------:R-:W-:Y:S01]  /*18b0*/  CS2R R90, SRZ ;  /* 0x00000000005a7805 */ /* 0x000fe2000001ff00 */
[C---:B------:R-:W-:Y:S01]  /*18c0*/  SHF.L.U32 R22, R19.reuse, 0x1, RZ ;  /* 0x0000000113167819 */ /* 0x040fe200000006ff */
[----:B------:R-:W-:Y:S01]  /*18d0*/  IMAD.IADD R16, R24, 0x1, R25 ;  /* 0x0000000118107824 */ /* 0x000fe200078e0219 */
[----:B------:R-:W-:Y:S01]  /*18e0*/  IADD3.X R237, R18, c[0x0][0x16c], R7, P0, P1 ;  /* 0x00005b0012ed7a10 */ /* 0x000fe200007e2407 */
[----:B------:R-:W-:Y:S01]  /*18f0*/  IMAD R24, R28, 0x8, R23 ;  /* 0x000000081c187824 */ /* 0x000fe200078e0217 */
[----:B------:R-:W-:Y:S01]  /*1900*/  LEA.HI R7, R20, 0x38, RZ, 0x1c ;  /* 0x0000003814077811 */ /* 0x000fe200078fe0ff */
[----:B------:R-:W-:Y:S01]  /*1910*/  IMAD.SHL.U32 R11, R10, 0x2, RZ ;  /* 0x000000020a0b7824 */ /* 0x000fe200078e00ff */
[----:B------:R-:W-:Y:S01]  /*1920*/  MOV R45, 0x3f800000 ;  /* 0x3f800000002d7802 */ /* 0x000fe20000000f00 */
[----:B------:R-:W-:Y:S01]  /*1930*/  IMAD.HI R18, R19, 0x2, RZ ;  /* 0x0000000213127827 */ /* 0x000fe200078e02ff */
[----:B------:R-:W-:Y:S01]  /*1940*/  LEA R19, R28, R24, 0x3 ;  /* 0x000000181c137211 */ /* 0x000fe200078e18ff */
[----:B------:R-:W-:Y:S01]  /*1950*/  CS2R R72, SRZ ;  /* 0x0000000000487805 */ /* 0x000fe2000001ff00 */
[----:B------:R-:W-:Y:S01]  /*1960*/  IADD3 R176, P0, P1, R22, c[0x0][0x170], R11 ;  /* 0x00005c0016b07a10 */ /* 0x000fe2000791e00b */
[----:B------:R-:W-:Y:S01]  /*1970*/  IMAD.HI R11, R10, 0x2, RZ ;  /* 0x000000020a0b7827 */ /* 0x000fe200078e02ff */
[----:B------:R-:W-:Y:S01]  /*1980*/  LEA.HI R10, R20, 0x78, RZ, 0x1c ;  /* 0x00000078140a7811 */ /* 0x000fe200078fe0ff */
[----:B------:R-:W-:Y:S01]  /*1990*/  CS2R R74, SRZ ;  /* 0x00000000004a7805 */ /* 0x000fe2000001ff00 */
[----:B------:R-:W-:Y:S01]  /*19a0*/  CS2R R76, SRZ ;  /* 0x00000000004c7805 */ /* 0x000fe2000001ff00 */
[----:B------:R-:W-:Y:S01]  /*19b0*/  IMAD R22, R28, 0x8, R19 ;  /* 0x000000081c167824 */ /* 0x000fe200078e0213 */
[----:B------:R-:W-:Y:S01]  /*19c0*/  CS2R R78, SRZ ;  /* 0x00000000004e7805 */ /* 0x000fe2000001ff00 */
[----:B------:R-:W-:Y:S01]  /*19d0*/  IMAD.U32 R17, R29, 0x8, R26 ;  /* 0x000000081d117824 */ /* 0x000fe200078e001a */
[----:B------:R-:W-:Y:S01]  /*19e0*/  IADD3.X R26, R18, c[0x0][0x174], R11, P0, P1 ;  /* 0x00005d00121a7a10 */ /* 0x000fe200007e240b */
[----:B------:R-:W-:Y:S01]  /*19f0*/  IMAD R11, R7, c[0x0][0x1b8], RZ ;  /* 0x00006e00070b7a24 */ /* 0x000fe200078e02ff */
[----:B------:R-:W-:Y:S01]  /*1a00*/  LEA R7, R28, R22, 0x3 ;  /* 0x000000161c077211 */ /* 0x000fe200078e18ff */
[----:B------:R-:W-:Y:S01]  /*1a10*/  IMAD R25, R10, c[0x0][0x1b8], RZ ;  /* 0x00006e000a197a24 */ /* 0x000fe200078e02ff */
[-C--:B------:R-:W-:Y:S01]  /*1a20*/  LEA R202, P1, R23, R176.reuse, 0x1 ;  /* 0x000000b017ca7211 */ /* 0x080fe200078208ff */
[----:B------:R-:W-:Y:S01]  /*1a30*/  IMAD R219, R221, 0x12, RZ ;  /* 0x00000012dddb7824 */ /* 0x000fe200078e02ff */
[----:B------:R-:W-:Y:S01]  /*1a40*/  LEA R190, P2, R11, R176, 0x1 ;  /* 0x000000b00bbe7211 */ /* 0x000fe200078408ff */
[C---:B------:R-:W-:Y:S01]  /*1a50*/  IMAD R10, R28.reuse, 0x8, R7 ;  /* 0x000000081c0a7824 */ /* 0x040fe200078e0207 */
[-C--:B------:R-:W-:Y:S01]  /*1a60*/  LEA.HI.X.SX32 R203, R23, R26.reuse, 0x1, P1 ;  /* 0x0000001a17cb7211 */ /* 0x080fe200008f0eff */
[----:B------:R-:W-:Y:S01]  /*1a70*/  IMAD R95, R221, 0xa, RZ ;  /* 0x0000000add5f7824 */ /* 0x000fe200078e02ff */
[----:B------:R-:W-:Y:S01]  /*1a80*/  LEA.HI.X.SX32 R191, R11, R26, 0x1, P2 ;  /* 0x0000001a0bbf7211 */ /* 0x000fe200010f0eff */
[C---:B------:R-:W-:Y:S01]  /*1a90*/  IMAD R18, R28.reuse, 0x10, R10 ;  /* 0x000000101c127824 */ /* 0x040fe200078e020a */
[-C--:B------:R-:W-:Y:S01]  /*1aa0*/  LEA R198, P1, R19, R176.reuse, 0x1 ;  /* 0x000000b013c67211 */ /* 0x080fe200078208ff */
[----:B------:R-:W-:Y:S01]  /*1ab0*/  IMAD R217, R221, 0x14, RZ ;  /* 0x00000014ddd97824 */ /* 0x000fe200078e02ff */
[----:B------:R-:W-:Y:S01]  /*1ac0*/  LEA R204, P0, R21, R176, 0x1 ;  /* 0x000000b015cc7211 */ /* 0x000fe200078008ff */
[C---:B------:R-:W-:Y:S01]  /*1ad0*/  IMAD R93, R221.reuse, 0x9, RZ ;  /* 0x00000009dd5d7824 */ /* 0x040fe200078e02ff */
[C---:B------:R-:W-:Y:S01]  /*1ae0*/  LEA R11, R28.reuse, R18, 0x3 ;  /* 0x000000121c0b7211 */ /* 0x040fe200078e18ff */
[----:B------:R-:W-:Y:S01]  /*1af0*/  IMAD R53, R221, 0x5, RZ ;  /* 0x00000005dd357824 */ /* 0x000fe200078e02ff */
[-C--:B------:R-:W-:Y:S01]  /*1b00*/  LEA.HI.X.SX32 R199, R19, R26.reuse, 0x1, P1 ;  /* 0x0000001a13c77211 */ /* 0x080fe200008f0eff */
[----:B------:R-:W-:Y:S01]  /*1b10*/  IMAD R215, R221, 0x16, RZ ;  /* 0x00000016ddd77824 */ /* 0x000fe200078e02ff */
[----:B------:R-:W-:Y:S01]  /*1b20*/  LEA.HI.X.SX32 R205, R21, R26, 0x1, P0 ;  /* 0x0000001a15cd7211 */ /* 0x000fe200000f0eff */
[----:B------:R-:W-:Y:S01]  /*1b30*/  IMAD R19, R28, 0x8, R11 ;  /* 0x000000081c137824 */ /* 0x000fe200078e020b */
[-C--:B------:R-:W-:Y:S01]  /*1b40*/  LEA R194, P1, R7, R176.reuse, 0x1 ;  /* 0x000000b007c27211 */ /* 0x080fe200078208ff */
[----:B------:R-:W-:Y:S01]  /*1b50*/  IMAD R55, R221, 0x6, RZ ;  /* 0x00000006dd377824 */ /* 0x000fe200078e02ff */
[----:B------:R-:W-:Y:S01]  /*1b60*/  LEA R200, P0, R24, R176, 0x1 ;  /* 0x000000b018c87211 */ /* 0x000fe200078008ff */
[----:B------:R-:W-:Y:S01]  /*1b70*/  IMAD R21, R28, 0x8, R19 ;  /* 0x000000081c157824 */ /* 0x000fe200078e0213 */
[----:B------:R-:W-:Y:S01]  /*1b80*/  LEA.HI.X.SX32 R195, R7, R26, 0x1, P1 ;  /* 0x0000001a07c37211 */ /* 0x000fe200008f0eff */
[C---:B------:R-:W-:Y:S01]  /*1b90*/  IMAD R99, R221.reuse, 0xc, RZ ;  /* 0x0000000cdd637824 */ /* 0x040fe200078e02ff */
[----:B------:R-:W-:Y:S01]  /*1ba0*/  LEA R192, P2, R10, R176, 0x1 ;  /* 0x000000b00ac07211 */ /* 0x000fe200078408ff */
[C---:B------:R-:W-:Y:S01]  /*1bb0*/  IMAD R97, R221.reuse, 0xb, RZ ;  /* 0x0000000bdd617824 */ /* 0x040fe200078e02ff */
[----:B------:R-:W-:Y:S01]  /*1bc0*/  LEA R7, R28, R21, 0x3 ;  /* 0x000000151c077211 */ /* 0x000fe200078e18ff */
[C---:B------:R-:W-:Y:S01]  /*1bd0*/  IMAD R213, R221.reuse, 0x18, RZ ;  /* 0x00000018ddd57824 */ /* 0x040fe200078e02ff */
[----:B------:R-:W-:Y:S01]  /*1be0*/  LEA.HI.X.SX32 R201, R24, R26, 0x1, P0 ;  /* 0x0000001a18c97211 */ /* 0x000fe200000f0eff */
[C---:B------:R-:W-:Y:S01]  /*1bf0*/  IMAD R211, R221.reuse, 0x1a, RZ ;  /* 0x0000001addd37824 */ /* 0x040fe200078e02ff */
[----:B------:R-:W-:Y:S01]  /*1c00*/  LEA R196, P0, R22, R176, 0x1 ;  /* 0x000000b016c47211 */ /* 0x000fe200078008ff */
[----:B------:R-:W-:Y:S01]  /*1c10*/  IMAD R103, R221, 0xe, RZ ;  /* 0x0000000edd677824 */ /* 0x000fe200078e02ff */
[----:B------:R-:W-:Y:S01]  /*1c20*/  LEA.HI.X.SX32 R193, R10, R26, 0x1, P2 ;  /* 0x0000001a0ac17211 */ /* 0x000fe200010f0eff */
[----:B------:R-:W-:Y:S01]  /*1c30*/  IMAD R10, R28, 0x8, R7 ;  /* 0x000000081c0a7824 */ /* 0x000fe200078e0207 */
[----:B------:R-:W-:Y:S01]  /*1c40*/  LEA R186, P1, R11, R176, 0x1 ;  /* 0x000000b00bba7211 */ /* 0x000fe200078208ff */
[C---:B------:R-:W-:Y:S01]  /*1c50*/  IMAD R101, R221.reuse, 0xd, RZ ;  /* 0x0000000ddd657824 */ /* 0x040fe200078e02ff */
[----:B------:R-:W-:Y:S01]  /*1c60*/  LEA.HI.X.SX32 R197, R22, R26, 0x1, P0 ;  /* 0x0000001a16c57211 */ /* 0x000fe200000f0eff */
[C---:B------:R-:W-:Y:S01]  /*1c70*/  IMAD R61, R221.reuse, 0x7, RZ ;  /* 0x00000007dd3d7824 */ /* 0x040fe200078e02ff */
[-C--:B------:R-:W-:Y:S01]  /*1c80*/  LEA R188, P0, R18, R176.reuse, 0x1 ;  /* 0x000000b012bc7211 */ /* 0x080fe200078008ff */
[----:B------:R-:W-:Y:S01]  /*1c90*/  IMAD R209, R221, 0x1c, RZ ;  /* 0x0000001cddd17824 */ /* 0x000fe200078e02ff */
[----:B------:R-:W-:Y:S01]  /*1ca0*/  LEA R184, P2, R19, R176, 0x1 ;  /* 0x000000b013b87211 */ /* 0x000fe200078408ff */
[----:B------:R-:W-:Y:S01]  /*1cb0*/  IMAD R207, R221, 0x1e, RZ ;  /* 0x0000001eddcf7824 */ /* 0x000fe200078e02ff */
[----:B------:R-:W-:Y:S01]  /*1cc0*/  LEA.HI.X.SX32 R187, R11, R26, 0x1, P1 ;  /* 0x0000001a0bbb7211 */ /* 0x000fe200008f0eff */
[----:B------:R-:W-:Y:S01]  /*1cd0*/  IMAD R11, R28, 0x8, R10 ;  /* 0x000000081c0b7824 */ /* 0x000fe200078e020a */
[----:B------:R-:W-:Y:S01]  /*1ce0*/  LEA R174, P3, R25, R176, 0x1 ;  /* 0x000000b019ae7211 */ /* 0x000fe200078608ff */
[----:B------:R-:W-:Y:S01]  /*1cf0*/  IMAD.SHL.U32 R23, R12, 0x2, RZ ;  /* 0x000000020c177824 */ /* 0x000fe200078e00ff */
[-C--:B------:R-:W-:Y:S01]  /*1d00*/  LEA.HI.X.SX32 R189, R18, R26.reuse, 0x1, P0 ;  /* 0x0000001a12bd7211 */ /* 0x080fe200000f0eff */
[----:B------:R-:W-:Y:S01]  /*1d10*/  IMAD.SHL.U32 R24, R9, 0x2, RZ ;  /* 0x0000000209187824 */ /* 0x000fe200078e00ff */
[-C--:B------:R-:W-:Y:S01]  /*1d20*/  LEA.HI.X.SX32 R185, R19, R26.reuse, 0x1, P2 ;  /* 0x0000001a13b97211 */ /* 0x080fe200010f0eff */
[----:B------:R-:W-:Y:S01]  /*1d30*/  IMAD.SHL.U32 R63, R221, 0x8, RZ ;  /* 0x00000008dd3f7824 */ /* 0x000fe200078e00ff */
[----:B------:R-:W-:Y:S01]  /*1d40*/  LEA.HI.X.SX32 R175, R25, R26, 0x1, P3 ;  /* 0x0000001a19af7211 */ /* 0x000fe200018f0eff */
[----:B------:R-:W-:Y:S01]  /*1d50*/  IMAD R25, R221, 0x3, RZ ;  /* 0x00000003dd197824 */ /* 0x000fe200078e02ff */
[-C--:B------:R-:W-:Y:S01]  /*1d60*/  LEA R182, P0, R21, R176.reuse, 0x1 ;  /* 0x000000b015b67211 */ /* 0x080fe200078008ff */
[----:B------:R-:W-:Y:S01]  /*1d70*/  IMAD R105, R221, 0xf, RZ ;  /* 0x0000000fdd697824 */ /* 0x000fe200078e02ff */
[-C--:B------:R-:W-:Y:S01]  /*1d80*/  LEA R180, P1, R7, R176.reuse, 0x1 ;  /* 0x000000b007b47211 */ /* 0x080fe200078208ff */
[----:B------:R-:W-:Y:S01]  /*1d90*/  CS2R R80, SRZ ;  /* 0x0000000000507805 */ /* 0x000fe2000001ff00 */
[CC--:B------:R-:W-:Y:S01]  /*1da0*/  LEA R178, P2, R10.reuse, R176.reuse, 0x1 ;  /* 0x000000b00ab27211 */ /* 0x0c0fe200078408ff */
[----:B------:R-:W-:Y:S01]  /*1db0*/  CS2R R82, SRZ ;  /* 0x0000000000527805 */ /* 0x000fe2000001ff00 */
[C---:B------:R-:W-:Y:S01]  /*1dc0*/  LEA R176, P3, R11.reuse, R176, 0x1 ;  /* 0x000000b00bb07211 */ /* 0x040fe200078608ff */
[----:B------:R-:W-:Y:S01]  /*1dd0*/  CS2R R84, SRZ ;  /* 0x0000000000547805 */ /* 0x000fe2000001ff00 */
[-C--:B------:R-:W-:Y:S01]  /*1de0*/  LEA.HI.X.SX32 R179, R10, R26.reuse, 0x1, P2 ;  /* 0x0000001a0ab37211 */ /* 0x080fe200010f0eff */
[----:B------:R-:W-:Y:S01]  /*1df0*/  CS2R R86, SRZ ;  /* 0x0000000000567805 */ /* 0x000fe2000001ff00 */
[----:B------:R-:W-:Y:S01]  /*1e00*/  LEA.HI.X.SX32 R177, R11, R26, 0x1, P3 ;  /* 0x0000001a0bb17211 */ /* 0x000fe200018f0eff */
[----:B------:R-:W-:Y:S01]  /*1e10*/  IMAD.MOV.U32 R11, RZ, RZ, 0x3f800000 ;  /* 0x3f800000ff0b7424 */ /* 0x000fe200078e00ff */
[-C--:B------:R-:W-:Y:S01]  /*1e20*/  IADD3 R218, P2, R219, R236.reuse, RZ ;  /* 0x000000ecdbda7210 */ /* 0x080fe20007f5e0ff */
[----:B------:R-:W-:Y:S01]  /*1e30*/  UMOV UR4, URZ ;  /* 0x0000003f00047c82 */ /* 0x000fe20008000000 */
[-C--:B------:R-:W-:Y:S01]  /*1e40*/  IADD3 R226, P3, R95, R236.reuse, RZ ;  /* 0x000000ec5fe27210 */ /* 0x080fe20007f7e0ff */
[----:B------:R-:W-:Y:S01]  /*1e50*/  UMOV UR5, URZ ;  /* 0x0000003f00057c82 */ /* 0x000fe20008000000 */
[----:B------:R-:W-:-:S02]  /*1e60*/  IADD3 R216, P4, R217, R236, RZ ;  /* 0x000000ecd9d87210 */ /* 0x000fc40007f9e0ff */
[----:B------:R-:W-:Y:S02]  /*1e70*/  LEA.HI.X.SX32 R181, R7, R26, 0x1, P1 ;  /* 0x0000001a07b57211 */ /* 0x000fe400008f0eff */
[-C--:B------:R-:W-:Y:S02]  /*1e80*/  LEA.HI.X.SX32 R219, R93, R237.reuse, 0x1, P2 ;  /* 0x000000ed5ddb7211 */ /* 0x080fe400010f0eff */
[-C--:B------:R-:W-:Y:S02]  /*1e90*/  LEA.HI.X.SX32 R227, R53, R237.reuse, 0x1, P3 ;  /* 0x000000ed35e37211 */ /* 0x080fe400018f0eff */
[----:B------:R-:W-:Y:S02]  /*1ea0*/  LEA.HI.X.SX32 R217, R95, R237, 0x1, P4 ;  /* 0x000000ed5fd97211 */ /* 0x000fe400020f0eff */
[----:B------:R-:W-:Y:S02]  /*1eb0*/  SHF.R.U32.HI R7, RZ, 0x3, R20 ;  /* 0x00000003ff077819 */ /* 0x000fe40000011614 */
[----:B------:R-:W-:-:S02]  /*1ec0*/  IADD3 R214, P2, R215, R236, RZ ;  /* 0x000000ecd7d67210 */ /* 0x000fc40007f5e0ff */
[-C--:B------:R-:W-:Y:S02]  /*1ed0*/  IADD3 R230, P3, R55, R236.reuse, RZ ;  /* 0x000000ec37e67210 */ /* 0x080fe40007f7e0ff */
[----:B------:R-:W-:Y:S02]  /*1ee0*/  IADD3 R224, P4, R99, R236, RZ ;  /* 0x000000ec63e07210 */ /* 0x000fe40007f9e0ff */
[----:B------:R-:W-:Y:S01]  /*1ef0*/  LOP3.LUT R28, R7, 0x4, RZ, 0xc0, !PT ;  /* 0x00000004071c7812 */ /* 0x000fe200078ec0ff */
[----:B------:R-:W-:Y:S01]  /*1f00*/  IMAD.SHL.U32 R7, R221, 0x2, RZ ;  /* 0x00000002dd077824 */ /* 0x000fe200078e00ff */
[-C--:B------:R-:W-:Y:S02]  /*1f10*/  LEA.HI.X.SX32 R215, R97, R237.reuse, 0x1, P2 ;  /* 0x000000ed61d77211 */ /* 0x080fe400010f0eff */
[-C--:B------:R-:W-:Y:S02]  /*1f20*/  LEA.HI.X.SX32 R231, R25, R237.reuse, 0x1, P3 ;  /* 0x000000ed19e77211 */ /* 0x080fe400018f0eff */
[----:B------:R-:W-:-:S02]  /*1f30*/  LEA.HI.X.SX32 R225, R55, R237, 0x1, P4 ;  /* 0x000000ed37e17211 */ /* 0x000fc400020f0eff */
[-C--:B------:R-:W-:Y:S02]  /*1f40*/  IADD3 R212, P2, R213, R236.reuse, RZ ;  /* 0x000000ecd5d47210 */ /* 0x080fe40007f5e0ff */
[-C--:B------:R-:W-:Y:S02]  /*1f50*/  IADD3 R210, P3, R211, R236.reuse, RZ ;  /* 0x000000ecd3d27210 */ /* 0x080fe40007f7e0ff */
[----:B------:R-:W-:Y:S02]  /*1f60*/  IADD3 R222, P4, R103, R236, RZ ;  /* 0x000000ec67de7210 */ /* 0x000fe40007f9e0ff */
[----:B------:R-:W-:Y:S02]  /*1f70*/  LEA.HI.X.SX32 R183, R21, R26, 0x1, P0 ;  /* 0x0000001a15b77211 */ /* 0x000fe400000f0eff */
[C---:B------:R-:W-:Y:S02]  /*1f80*/  LOP3.LUT P0, RZ, R20.reuse, 0x3, RZ, 0xc0, !PT ;  /* 0x0000000314ff7812 */ /* 0x040fe4000780c0ff */
[----:B------:R-:W-:-:S02]  /*1f90*/  LOP3.LUT P1, RZ, R20, 0x1, RZ, 0xc0, !PT ;  /* 0x0000000114ff7812 */ /* 0x000fc4000782c0ff */
[----:B------:R-:W-:Y:S02]  /*1fa0*/  LOP3.LUT R18, R27, 0x10, R20, 0x78, !PT ;  /* 0x000000101b127812 */ /* 0x000fe400078e7814 */
[C---:B------:R-:W-:Y:S01]  /*1fb0*/  LEA.HI R19, R12.reuse, 0x18, RZ, 0x1e ;  /* 0x000000180c137811 */ /* 0x040fe200078ff0ff */
[----:B------:R-:W-:Y:S01]  /*1fc0*/  CS2R R26, SRZ ;  /* 0x00000000001a7805 */ /* 0x000fe2000001ff00 */
[C---:B------:R-:W-:Y:S02]  /*1fd0*/  LEA.HI R20, R12.reuse, 0x10, RZ, 0x1e ;  /* 0x000000100c147811 */ /* 0x040fe400078ff0ff */
[----:B------:R-:W-:Y:S01]  /*1fe0*/  LEA.HI R21, R12, 0x8, RZ, 0x1e ;  /* 0x000000080c157811 */ /* 0x000fe200078ff0ff */
[----:B------:R-:W-:Y:S01]  /*1ff0*/  IMAD.SHL.U32 R107, R19, 0x8, RZ ;  /* 0x00000008136b7824 */ /* 0x000fe200078e00ff */
[-C--:B------:R-:W-:Y:S01]  /*2000*/  LEA.HI.X.SX32 R213, R99, R237.reuse, 0x1, P2 ;  /* 0x000000ed63d57211 */ /* 0x080fe200010f0eff */
[----:B------:R-:W-:Y:S01]  /*2010*/  IMAD.IADD R31, R33, 0x1, R19 ;  /* 0x00000001211f7824 */ /* 0x000fe200078e0213 */
[-C--:B------:R-:W-:Y:S01]  /*2020*/  LEA.HI.X.SX32 R211, R101, R237.reuse, 0x1, P3 ;  /* 0x000000ed65d37211 */ /* 0x080fe200018f0eff */
[----:B------:R-:W-:Y:S01]  /*2030*/  IMAD.SHL.U32 R41, R21, 0x8, RZ ;  /* 0x0000000815297824 */ /* 0x000fe200078e00ff */
[----:B------:R-:W-:-:S02]  /*2040*/  LEA.HI.X.SX32 R223, R61, R237, 0x1, P4 ;  /* 0x000000ed3ddf7211 */ /* 0x000fc400020f0eff */
[-C--:B------:R-:W-:Y:S01]  /*2050*/  IADD3 R208, P2, R209, R236.reuse, RZ ;  /* 0x000000ecd1d07210 */ /* 0x080fe20007f5e0ff */
[----:B------:R-:W-:Y:S01]  /*2060*/  IMAD.IADD R41, R28, 0x1, R41 ;  /* 0x000000011c297824 */ /* 0x000fe200078e0229 */
[-C--:B------:R-:W-:Y:S02]  /*2070*/  IADD3 R234, P3, R7, R236.reuse, RZ ;  /* 0x000000ec07ea7210 */ /* 0x080fe40007f7e0ff */
[----:B------:R-:W-:Y:S02]  /*2080*/  LEA R232, P4, R221, R236, 0x2 ;  /* 0x000000ecdde87211 */ /* 0x000fe400078810ff */
[----:B------:R-:W-:Y:S02]  /*2090*/  SHF.L.U32 R43, R20, 0x3, RZ ;  /* 0x00000003142b7819 */ /* 0x000fe400000006ff */
[-C--:B------:R-:W-:Y:S02]  /*20a0*/  LEA.HI.X.SX32 R209, R103, R237.reuse, 0x1, P2 ;  /* 0x000000ed67d17211 */ /* 0x080fe400010f0eff */
[----:B------:R-:W-:-:S02]  /*20b0*/  LEA.HI.X.SX32 R235, R221, R237, 0x1, P3 ;  /* 0x000000edddeb7211 */ /* 0x000fc400018f0eff */
[----:B------:R-:W-:Y:S01]  /*20c0*/  LEA.HI.X.SX32 R233, R7, R237, 0x1, P4 ;  /* 0x000000ed07e97211 */ /* 0x000fe200020f0eff */
[----:B------:R-:W-:Y:S01]  /*20d0*/  IMAD.IADD R7, R23, 0x1, R28 ;  /* 0x0000000117077824 */ /* 0x000fe200078e021c */
[C---:B------:R-:W-:Y:S02]  /*20e0*/  SHF.L.U32 R29, R221.reuse, 0x2, RZ ;  /* 0x00000002dd1d7819 */ /* 0x040fe400000006ff */
[CC--:B------:R-:W-:Y:S02]  /*20f0*/  LEA R228, P2, R221.reuse, R236.reuse, 0x3 ;  /* 0x000000ecdde47211 */ /* 0x0c0fe400078418ff */
[-C--:B------:R-:W-:Y:S02]  /*2100*/  LEA R220, P3, R221, R236.reuse, 0x4 ;  /* 0x000000ecdddc7211 */ /* 0x080fe400078620ff */
[----:B------:R-:W-:Y:S02]  /*2110*/  IADD3 R206, P4, R207, R236, RZ ;  /* 0x000000eccfce7210 */ /* 0x000fe40007f9e0ff */
[C---:B------:R-:W-:Y:S01]  /*2120*/  IADD3 R42, R28.reuse, R43, RZ ;  /* 0x0000002b1c2a7210 */ /* 0x040fe20007ffe0ff */
[----:B------:R-:W-:Y:S01]  /*2130*/  IMAD.IADD R43, R28, 0x1, R107 ;  /* 0x000000011c2b7824 */ /* 0x000fe200078e026b */
[----:B------:R-:W-:-:S02]  /*2140*/  LEA.HI R22, R12, R33, RZ, 0x1e ;  /* 0x000000210c167211 */ /* 0x000fc400078ff0ff */
[C---:B------:R-:W-:Y:S01]  /*2150*/  IADD3 R32, R33.reuse, R20, RZ ;  /* 0x0000001421207210 */ /* 0x040fe20007ffe0ff */
[----:B------:R-:W-:Y:S01]  /*2160*/  IMAD.IADD R33, R33, 0x1, R21 ;  /* 0x0000000121217824 */ /* 0x000fe200078e0215 */
[----:B------:R-:W-:Y:S02]  /*2170*/  MOV R10, 0x3f800000 ;  /* 0x3f800000000a7802 */ /* 0x000fe40000000f00 */
[C---:B------:R-:W-:Y:S02]  /*2180*/  ISETP.LT.U32.AND P0, PT, R9.reuse, 0x40, !P0 ;  /* 0x000000400900780c */ /* 0x040fe40004701070 */
[----:B------:R-:W-:Y:S02]  /*2190*/  ISETP.LT.U32.AND P1, PT, R9, 0x40, !P1 ;  /* 0x000000400900780c */ /* 0x000fe40004f21070 */
[C---:B------:R-:W-:Y:S02]  /*21a0*/  LOP3.LUT R34, R24.reuse, 0x10, RZ, 0x3c, !PT ;  /* 0x0000001018227812 */ /* 0x040fe400078e3cff */
[----:B------:R-:W-:-:S02]  /*21b0*/  LOP3.LUT R35, R24, 0x20, RZ, 0x3c, !PT ;  /* 0x0000002018237812 */ /* 0x000fc400078e3cff */
[C---:B------:R-:W-:Y:S02]  /*21c0*/  LOP3.LUT R36, R24.reuse, 0x30, RZ, 0x3c, !PT ;  /* 0x0000003018247812 */ /* 0x040fe400078e3cff */
[C---:B------:R-:W-:Y:S02]  /*21d0*/  LOP3.LUT R37, R24.reuse, 0x40, RZ, 0x3c, !PT ;  /* 0x0000004018257812 */ /* 0x040fe400078e3cff */
[C---:B------:R-:W-:Y:S02]  /*21e0*/  LOP3.LUT R38, R24.reuse, 0x50, RZ, 0x3c, !PT ;  /* 0x0000005018267812 */ /* 0x040fe400078e3cff */
[C---:B------:R-:W-:Y:S02]  /*21f0*/  LOP3.LUT R39, R24.reuse, 0x60, RZ, 0x3c, !PT ;  /* 0x0000006018277812 */ /* 0x040fe400078e3cff */
[----:B------:R-:W-:Y:S02]  /*2200*/  LOP3.LUT R40, R24, 0x70, RZ, 0x3c, !PT ;  /* 0x0000007018287812 */ /* 0x000fe400078e3cff */
[----:B------:R-:W-:-:S02]  /*2210*/  LEA.HI.X.SX32 R229, R29, R237, 0x1, P2 ;  /* 0x000000ed1de57211 */ /* 0x000fc400010f0eff */
[-C--:B------:R-:W-:Y:S02]  /*2220*/  LEA.HI.X.SX32 R221, R63, R237.reuse, 0x1, P3 ;  /* 0x000000ed3fdd7211 */ /* 0x080fe400018f0eff */
[----:B------:R-:W-:Y:S02]  /*2230*/  LEA.HI.X.SX32 R207, R105, R237, 0x1, P4 ;  /* 0x000000ed69cf7211 */ /* 0x000fe400020f0eff */
[----:B------:R-:W-:Y:S02]  /*2240*/  LOP3.LUT R25, R14, 0x20, RZ, 0x3c, !PT ;  /* 0x000000200e197812 */ /* 0x000fe400078e3cff */
[----:B------:R-:W-:Y:S02]  /*2250*/  LOP3.LUT R28, R15, 0x40, RZ, 0x3c, !PT ;  /* 0x000000400f1c7812 */ /* 0x000fe400078e3cff */
.L_x_1:
[----:B------:R-:W-:-:S04]  /*2260*/  IMAD.WIDE R52, R27, 0x2, R236 ;  /* 0x000000021b347825 */ /* 0x000fc800078e02ec */
[C---:B------:R-:W-:Y:S01]  /*2270*/  IMAD.WIDE R98, R27.reuse, 0x2, R230 ;  /* 0x000000021b627825 */ /* 0x040fe200078e02e6 */
[----:B------:R0:W2:Y:S03]  /*2280*/  LDG.E.U16 R105, [R52.64] ;  /* 0x0000000634697981 */ /* 0x0000a6000c1e1500 */
[C---:B------:R-:W-:Y:S01]  /*2290*/  IMAD.WIDE R92, R27.reuse, 0x2, R220 ;  /* 0x000000021b5c7825 */ /* 0x040fe200078e02dc */
[----:B------:R1:W3:Y:S03]  /*22a0*/  LDG.E.U16 R109, [R98.64] ;  /* 0x00000006626d7981 */ /* 0x0002e6000c1e1500 */
[C---:B------:R-:W-:Y:S02]  /*22b0*/  IMAD.WIDE R102, R27.reuse, 0x2, R234 ;  /* 0x000000021b667825 */ /* 0x040fe400078e02ea */
[----:B------:R-:W4:Y:S02]  /*22c0*/  LDG.E.U16 R93, [R92.64] ;  /* 0x000000065c5d7981 */ /* 0x000f24000c1e1500 */
[----:B------:R-:W-:-:S02]  /*22d0*/  IMAD.WIDE R96, R27, 0x2, R228 ;  /* 0x000000021b607825 */ /* 0x000fc400078e02e4 */
[----:B------:R5:W3:Y:S02]  /*22e0*/  LDG.E.U16 R107, [R102.64] ;  /* 0x00000006666b7981 */ /* 0x000ae4000c1e1500 */
[C---:B------:R-:W-:Y:S02]  /*22f0*/  IMAD.WIDE R62, R27.reuse, 0x2, R218 ;  /* 0x000000021b3e7825 */ /* 0x040fe400078e02da */
[----:B------:R0:W3:Y:S02]  /*2300*/  LDG.E.U16 R106, [R96.64] ;  /* 0x00000006606a7981 */ /* 0x0000e4000c1e1500 */
[C---:B------:R-:W-:Y:S02]  /*2310*/  IMAD.WIDE R100, R27.reuse, 0x2, R232 ;  /* 0x000000021b647825 */ /* 0x040fe400078e02e8 */
[----:B------:R-:W3:Y:S02]  /*2320*/  LDG.E.U16 R63, [R62.64] ;  /* 0x000000063e3f7981 */ /* 0x000ee4000c1e1500 */
[----:B------:R-:W-:-:S02]  /*2330*/  IMAD.WIDE R94, R27, 0x2, R226 ;  /* 0x000000021b5e7825 */ /* 0x000fc400078e02e2 */
[----:B------:R0:W3:Y:S02]  /*2340*/  LDG.E.U16 R104, [R100.64] ;  /* 0x0000000664687981 */ /* 0x0000e4000c1e1500 */
[C---:B------:R-:W-:Y:S02]  /*2350*/  IMAD.WIDE R60, R27.reuse, 0x2, R216 ;  /* 0x000000021b3c7825 */ /* 0x040fe400078e02d8 */
[----:B------:R1:W3:Y:S02]  /*2360*/  LDG.E.U16 R111, [R94.64] ;  /* 0x000000065e6f7981 */ /* 0x0002e4000c1e1500 */
[C---:B------:R-:W-:Y:S02]  /*2370*/  IMAD.WIDE R54, R27.reuse, 0x2, R214 ;  /* 0x000000021b367825 */ /* 0x040fe400078e02d6 */
[----:B------:R-:W3:Y:S02]  /*2380*/  LDG.E.U16 R60, [R60.64] ;  /* 0x000000063c3c7981 */ /* 0x000ee4000c1e1500 */
[----:B0-----:R-:W-:-:S02]  /*2390*/  IMAD.WIDE R52, R27, 0x2, R212 ;  /* 0x000000021b347825 */ /* 0x001fc400078e02d4 */
[----:B------:R-:W3:Y:S02]  /*23a0*/  LDG.E.U16 R55, [R54.64] ;  /* 0x0000000636377981 */ /* 0x000ee4000c1e1500 */
[C---:B-1----:R-:W-:Y:S02]  /*23b0*/  IMAD.WIDE R98, R27.reuse, 0x2, R210 ;  /* 0x000000021b627825 */ /* 0x042fe400078e02d2 */
[----:B------:R-:W3:Y:S02]  /*23c0*/  LDG.E.U16 R52, [R52.64] ;  /* 0x0000000634347981 */ /* 0x000ee4000c1e1500 */
[C---:B-----5:R-:W-:Y:S02]  /*23d0*/  IMAD.WIDE R102, R27.reuse, 0x2, R224 ;  /* 0x000000021b667825 */ /* 0x060fe400078e02e0 */
[----:B------:R-:W5:Y:S02]  /*23e0*/  LDG.E.U16 R241, [R98.64] ;  /* 0x0000000662f17981 */ /* 0x000f64000c1e1500 */
[----:B------:R-:W-:-:S02]  /*23f0*/  IMAD.WIDE R96, R27, 0x2, R208 ;  /* 0x000000021b607825 */ /* 0x000fc400078e02d0 */
[----:B------:R-:W5:Y:S02]  /*2400*/  LDG.E.U16 R108, [R102.64] ;  /* 0x00000006666c7981 */ /* 0x000f64000c1e1500 */
[C---:B------:R-:W-:Y:S02]  /*2410*/  IMAD.WIDE R100, R27.reuse, 0x2, R222 ;  /* 0x000000021b647825 */ /* 0x040fe400078e02de */
[----:B------:R-:W5:Y:S02]  /*2420*/  LDG.E.U16 R110, [R96.64] ;  /* 0x00000006606e7981 */ /* 0x000f64000c1e1500 */
[----:B------:R-:W-:Y:S02]  /*2430*/  IMAD.WIDE R94, R27, 0x2, R206 ;  /* 0x000000021b5e7825 */ /* 0x000fe400078e02ce */
[----:B------:R-:W5:Y:S04]  /*2440*/  LDG.E.U16 R239, [R100.64] ;  /* 0x0000000664ef7981 */ /* 0x000f68000c1e1500 */
[----:B------:R-:W5:Y:S04]  /*2450*/  LDG.E.U16 R243, [R94.64] ;  /* 0x000000065ef37981 */ /* 0x000f68000c1e1500 */
[----:B------:R-:W-:Y:S06]  /*2460*/  BAR.SYNC.DEFER_BLOCKING 0x0 ;  /* 0x0000000000007b1d */ /* 0x000fec0000010000 */
[----:B--2---:R-:W-:Y:S04]  /*2470*/  STS.U16 [R24+0x2000], R105 ;  /* 0x0020006918007388 */ /* 0x004fe80000000400 */
[----:B----4-:R-:W-:Y:S04]  /*2480*/  STS.U16 [R24+0x2800], R93 ;  /* 0x0028005d18007388 */ /* 0x010fe80000000400 */
[----:B---3--:R-:W-:Y:S04]  /*2490*/  STS.U16 [R34+0x2100], R107 ;  /* 0x0021006b22007388 */ /* 0x008fe80000000400 */
        /* <DEDUP_REMOVED lines=8> */
[----:B-----5:R-:W-:Y:S04]  /*2520*/  STS.U16 [R38+0x2d00], R241 ;  /* 0x002d00f126007388 */ /* 0x020fe80000000400 */
[----:B------:R-:W-:Y:S04]  /*2530*/  STS.U16 [R39+0x2600], R108 ;  /* 0x0026006c27007388 */ /* 0x000fe80000000400 */
[----:B------:R-:W-:Y:S04]  /*2540*/  STS.U16 [R39+0x2e00], R110 ;  /* 0x002e006e27007388 */ /* 0x000fe80000000400 */
[----:B------:R-:W-:Y:S04]  /*2550*/  STS.U16 [R40+0x2700], R239 ;  /* 0x002700ef28007388 */ /* 0x000fe80000000400 */
[----:B------:R-:W-:Y:S04]  /*2560*/  STS.U16 [R40+0x2f00], R243 ;  /* 0x002f00f328007388 */ /* 0x000fe80000000400 */
[----:B------:R-:W-:Y:S06]  /*2570*/  BAR.SYNC.DEFER_BLOCKING 0x0 ;  /* 0x0000000000007b1d */ /* 0x000fec0000010000 */
[----:B------:R-:W-:Y:S04]  /*2580*/  LDSM.16.MT88.4 R100, [R14] ;  /* 0x000000000e64783b */ /* 0x000fe80000004200 */
[----:B------:R-:W0:Y:S04]  /*2590*/  LDSM.16.M88.4 R60, [R15+0x2000] ;  /* 0x002000000f3c783b */ /* 0x000e280000000200 */
[----:B------:R-:W1:Y:S04]  /*25a0*/  LDSM.16.MT88.4 R104, [R25] ;  /* 0x000000001968783b */ /* 0x000e680000004200 */
[----:B------:R-:W2:Y:S04]  /*25b0*/  LDSM.16.MT88.4 R92, [R14+0x400] ;  /* 0x000400000e5c783b */ /* 0x000ea80000004200 */
[----:B------:R-:W3:Y:S04]  /*25c0*/  LDSM.16.MT88.4 R96, [R25+0x400] ;  /* 0x000400001960783b */ /* 0x000ee80000004200 */
[----:B------:R-:W-:Y:S04]  /*25d0*/  LDSM.16.MT88.4 R108, [R14+0x800] ;  /* 0x000800000e6c783b */ /* 0x000fe80000004200 */
[----:B------:R-:W4:Y:S01]  /*25e0*/  LDSM.16.M88.4 R52, [R28+0x2000] ;  /* 0x002000001c34783b */ /* 0x000f220000000200 */
[-C--:B0-----:R-:W-:Y:S08]  /*25f0*/  HMMA.16816.F32 R100, R100, R60.reuse, RZ ;  /* 0x0000003c6464723c */ /* 0x081ff000000018ff */
[----:B-1----:R-:W-:Y:S11]  /*2600*/  HMMA.16816.F32 R104, R104, R60, RZ ;  /* 0x0000003c6868723c */ /* 0x002ff600000018ff */
[----:B------:R-:W-:Y:S05]  /*2610*/  @!UPT UIADD3 URZ, URZ, URZ, URZ ;  /* 0x0000003f3f3ff290 */ /* 0x000fea000fffe03f */
[-C--:B--2---:R-:W-:Y:S01]  /*2620*/  HMMA.16816.F32 R92, R92, R62.reuse, R100 ;  /* 0x0000003e5c5c723c */ /* 0x084fe20000001864 */
[----:B------:R-:W0:Y:S07]  /*2630*/  LDSM.16.MT88.4 R100, [R25+0x800] ;  /* 0x000800001964783b */ /* 0x000e2e0000004200 */
[----:B---3--:R-:W-:Y:S01]  /*2640*/  HMMA.16816.F32 R60, R96, R62, R104 ;  /* 0x0000003e603c723c */ /* 0x008fe20000001868 */
[----:B------:R-:W1:Y:S04]  /*2650*/  LDSM.16.MT88.4 R104, [R14+0xc00] ;  /* 0x000c00000e68783b */ /* 0x000e680000004200 */
[----:B------:R-:W2:Y:S11]  /*2660*/  LDSM.16.MT88.4 R96, [R25+0xc00] ;  /* 0x000c00001960783b */ /* 0x000eb60000004200 */
[-C--:B----4-:R-:W-:Y:S01]  /*2670*/  HMMA.16816.F32 R108, R108, R52.reuse, R92 ;  /* 0x000000346c6c723c */ /* 0x090fe2000000185c */
[----:B------:R-:W-:Y:S07]  /*2680*/  LDSM.16.M88.4 R92, [R15+0x2080] ;  /* 0x002080000f5c783b */ /* 0x000fee0000000200 */
[----:B0-----:R-:W-:Y:S01]  /*2690*/  HMMA.16816.F32 R100, R100, R52, R60 ;  /* 0x000000346464723c */ /* 0x001fe2000000183c */
[----:B------:R-:W0:Y:S11]  /*26a0*/  LDSM.16.MT88.4 R60, [R14+0x1000] ;  /* 0x001000000e3c783b */ /* 0x000e360000004200 */
[----:B------:R-:W-:Y:S04]  /*26b0*/  @!UPT UIADD3 URZ, URZ, URZ, URZ ;  /* 0x0000003f3f3ff290 */ /* 0x000fe8000fffe03f */
[-C--:B-1----:R-:W-:Y:S01]  /*26c0*/  HMMA.16816.F32 R108, R104, R54.reuse, R108 ;  /* 0x00000036686c723c */ /* 0x082fe2000000186c */
[----:B------:R-:W1:Y:S07]  /*26d0*/  LDSM.16.MT88.4 R104, [R25+0x1000] ;  /* 0x001000001968783b */ /* 0x000e6e0000004200 */
[----:B--2---:R-:W-:Y:S01]  /*26e0*/  HMMA.16816.F32 R96, R96, R54, R100 ;  /* 0x000000366060723c */ /* 0x004fe20000001864 */
[----:B------:R-:W2:Y:S04]  /*26f0*/  LDSM.16.MT88.4 R52, [R14+0x1400] ;  /* 0x001400000e34783b */ /* 0x000ea80000004200 */
[----:B------:R-:W3:Y:S11]  /*2700*/  LDSM.16.MT88.4 R100, [R25+0x1400] ;  /* 0x001400001964783b */ /* 0x000ef60000004200 */
[-C--:B0-----:R-:W-:Y:S01]  /*2710*/  HMMA.16816.F32 R60, R60, R92.reuse, R108 ;  /* 0x0000005c3c3c723c */ /* 0x081fe2000000186c */
[----:B------:R-:W-:Y:S07]  /*2720*/  LDSM.16.MT88.4 R108, [R14+0x1800] ;  /* 0x001800000e6c783b */ /* 0x000fee0000004200 */
[----:B-1----:R-:W-:Y:S01]  /*2730*/  HMMA.16816.F32 R104, R104, R92, R96 ;  /* 0x0000005c6868723c */ /* 0x002fe20000001860 */
[----:B------:R-:W0:Y:S11]  /*2740*/  LDSM.16.M88.4 R96, [R28+0x2080] ;  /* 0x002080001c60783b */ /* 0x000e360000000200 */
[----:B------:R-:W-:Y:S04]  /*2750*/  @!UPT UIADD3 URZ, URZ, URZ, URZ ;  /* 0x0000003f3f3ff290 */ /* 0x000fe8000fffe03f */
[-C--:B--2---:R-:W-:Y:S01]  /*2760*/  HMMA.16816.F32 R52, R52, R94.reuse, R60 ;  /* 0x0000005e3434723c */ /* 0x084fe2000000183c */
[----:B------:R-:W1:Y:S07]  /*2770*/  LDSM.16.MT88.4 R60, [R25+0x1800] ;  /* 0x00180000193c783b */ /* 0x000e6e0000004200 */
[----:B---3--:R-:W-:Y:S01]  /*2780*/  HMMA.16816.F32 R100, R100, R94, R104 ;  /* 0x0000005e6464723c */ /* 0x008fe20000001868 */
[----:B------:R-:W2:Y:S04]  /*2790*/  LDSM.16.MT88.4 R92, [R14+0x1c00] ;  /* 0x001c00000e5c783b */ /* 0x000ea80000004200 */
[----:B------:R-:W3:Y:S11]  /*27a0*/  LDSM.16.MT88.4 R104, [R25+0x1c00] ;  /* 0x001c00001968783b */ /* 0x000ef60000004200 */
[-C--:B0-----:R-:W-:Y:S08]  /*27b0*/  HMMA.16816.F32 R52, R108, R96.reuse, R52 ;  /* 0x000000606c34723c */ /* 0x081ff00000001834 */
[----:B-1----:R-:W-:Y:S11]  /*27c0*/  HMMA.16816.F32 R60, R60, R96, R100 ;  /* 0x000000603c3c723c */ /* 0x002ff60000001864 */
[----:B------:R-:W-:Y:S05]  /*27d0*/  @!UPT UIADD3 URZ, URZ, URZ, URZ ;  /* 0x0000003f3f3ff290 */ /* 0x000fea000fffe03f */
[-C--:B--2---:R-:W-:Y:S01]  /*27e0*/  HMMA.16816.F32 R52, R92, R98.reuse, R52 ;  /* 0x000000625c34723c */ /* 0x084fe20000001834 */
[----:B------:R-:W-:Y:S06]  /*27f0*/  BAR.SYNC.DEFER_BLOCKING 0x0 ;  /* 0x0000000000007b1d */ /* 0x000fec0000010000 */
[----:B------:R-:W-:Y:S01]  /*2800*/  IADD3 R94, P2, R13, UR4, RZ ;  /* 0x000000040d5e7c10 */ /* 0x000fe2000ff5e0ff */
[----:B---3--:R-:W-:Y:S03]  /*2810*/  HMMA.16816.F32 R60, R104, R98, R60 ;  /* 0x00000062683c723c */ /* 0x008fe6000000183c */
[----:B------:R-:W-:-:S02]  /*2820*/  ISETP.GT.U32.AND P3, PT, R94, R22, PT ;  /* 0x000000165e00720c */ /* 0x000fc40003f64070 */
[----:B------:R-:W-:Y:S02]  /*2830*/  IADD3.X R95, RZ, UR5, RZ, P2, !PT ;  /* 0x00000005ff5f7c10 */ /* 0x000fe400097fe4ff */
[----:B------:R-:W-:Y:S02]  /*2840*/  ISETP.GE.U32.AND P2, PT, R94, R22, PT ;  /* 0x000000165e00720c */ /* 0x000fe40003f46070 */
[----:B------:R-:W-:-:S07]  /*2850*/  ISETP.GT.U32.AND.EX P3, PT, R95, RZ, PT, P3 ;  /* 0x000000ff5f00720c */ /* 0x000fce0003f64130 */
[----:B------:R-:W-:Y:S01]  /*2860*/  FMUL R52, R52, c[0x0][0x188] ;  /* 0x0000620034347a20 */ /* 0x000fe20000400000 */
[----:B------:R-:W-:Y:S01]  /*2870*/  ISETP.GE.U32.AND.EX P2, PT, R95, RZ, PT, P2 ;  /* 0x000000ff5f00720c */ /* 0x000fe20003f46120 */
[----:B------:R-:W-:Y:S01]  /*2880*/  FMUL R53, R53, c[0x0][0x188] ;  /* 0x0000620035357a20 */ /* 0x000fe20000400000 */
[-C--:B------:R-:W-:Y:S02]  /*2890*/  ISETP.GT.U32.AND P4, PT, R94, R33.reuse, PT ;  /* 0x000000215e00720c */ /* 0x080fe40003f84070 */
[----:B------:R-:W-:Y:S02]  /*28a0*/  FSEL R52, R52, -INF , !P3 ;  /* 0xff80000034347808 */ /* 0x000fe40005800000 */
[C---:B------:R-:W-:Y:S02]  /*28b0*/  ISETP.GE.U32.AND P3, PT, R94.reuse, R33, PT ;  /* 0x000000215e00720c */ /* 0x040fe40003f66070 */
[----:B------:R-:W-:Y:S02]  /*28c0*/  FSEL R53, R53, -INF , !P2 ;  /* 0xff80000035357808 */ /* 0x000fe40005000000 */
[----:B------:R-:W-:Y:S01]  /*28d0*/  ISETP.GT.U32.AND P2, PT, R94, R32, PT ;  /* 0x000000205e00720c */ /* 0x000fe20003f44070 */
[----:B------:R-:W-:Y:S01]  /*28e0*/  FMUL R54, R54, c[0x0][0x188] ;  /* 0x0000620036367a20 */ /* 0x000fe20000400000 */
[----:B------:R-:W-:Y:S01]  /*28f0*/  ISETP.GT.U32.AND.EX P4, PT, R95, RZ, PT, P4 ;  /* 0x000000ff5f00720c */ /* 0x000fe20003f84140 */
[----:B------:R-:W-:Y:S01]  /*2900*/  FMUL R55, R55, c[0x0][0x188] ;  /* 0x0000620037377a20 */ /* 0x000fe20000400000 */
[C---:B------:R-:W-:Y:S01]  /*2910*/  ISETP.GE.U32.AND.EX P3, PT, R95.reuse, RZ, PT, P3 ;  /* 0x000000ff5f00720c */ /* 0x040fe20003f66130 */
[----:B------:R-:W-:Y:S01]  /*2920*/  FMUL R60, R60, c[0x0][0x188] ;  /* 0x000062003c3c7a20 */ /* 0x000fe20000400000 */
[----:B------:R-:W-:-:S02]  /*2930*/  ISETP.GT.U32.AND.EX P2, PT, R95, RZ, PT, P2 ;  /* 0x000000ff5f00720c */ /* 0x000fc40003f44120 */
[----:B------:R-:W-:Y:S02]  /*2940*/  FSEL R92, R54, -INF , !P4 ;  /* 0xff800000365c7808 */ /* 0x000fe40006000000 */
[----:B------:R-:W-:Y:S02]  /*2950*/  FSEL R93, R55, -INF , !P3 ;  /* 0xff800000375d7808 */ /* 0x000fe40005800000 */
[----:B------:R-:W-:Y:S02]  /*2960*/  ISETP.GE.U32.AND P4, PT, R94, R32, PT ;  /* 0x000000205e00720c */ /* 0x000fe40003f86070 */
[----:B------:R-:W-:Y:S02]  /*2970*/  FSEL R55, R60, -INF , !P2 ;  /* 0xff8000003c377808 */ /* 0x000fe40005000000 */
[CC--:B------:R-:W-:Y:S02]  /*2980*/  ISETP.GT.U32.AND P3, PT, R94.reuse, R31.reuse, PT ;  /* 0x0000001f5e00720c */ /* 0x0c0fe40003f64070 */
[----:B------:R-:W-:Y:S01]  /*2990*/  ISETP.GE.U32.AND P2, PT, R94, R31, PT ;  /* 0x0000001f5e00720c */ /* 0x000fe20003f46070 */
[----:B------:R-:W-:Y:S01]  /*29a0*/  FMUL R54, R61, c[0x0][0x188] ;  /* 0x000062003d367a20 */ /* 0x000fe20000400000 */
[C---:B------:R-:W-:Y:S01]  /*29b0*/  ISETP.GE.U32.AND.EX P4, PT, R95.reuse, RZ, PT, P4 ;  /* 0x000000ff5f00720c */ /* 0x040fe20003f86140 */
[----:B------:R-:W-:Y:S01]  /*29c0*/  FMUL R61, R62, c[0x0][0x188] ;  /* 0x000062003e3d7a20 */ /* 0x000fe20000400000 */
[----:B------:R-:W-:Y:S01]  /*29d0*/  ISETP.GT.U32.AND.EX P3, PT, R95, RZ, PT, P3 ;  /* 0x000000ff5f00720c */ /* 0x000fe20003f64130 */
[----:B------:R-:W-:Y:S01]  /*29e0*/  FMUL R60, R63, c[0x0][0x188] ;  /* 0x000062003f3c7a20 */ /* 0x000fe20000400000 */
[----:B------:R-:W-:-:S02]  /*29f0*/  ISETP.GE.U32.AND.EX P2, PT, R95, RZ, PT, P2 ;  /* 0x000000ff5f00720c */ /* 0x000fc40003f46120 */
[----:B------:R-:W-:Y:S02]  /*2a00*/  FSEL R54, R54, -INF , !P4 ;  /* 0xff80000036367808 */ /* 0x000fe40006000000 */
[----:B------:R-:W-:Y:S02]  /*2a10*/  FSEL R61, R61, -INF , !P3 ;  /* 0xff8000003d3d7808 */ /* 0x000fe40005800000 */
[----:B------:R-:W-:Y:S02]  /*2a20*/  FSEL R60, R60, -INF , !P2 ;  /* 0xff8000003c3c7808 */ /* 0x000fe40005000000 */
[----:B------:R-:W-:Y:S02]  /*2a30*/  FMNMX R62, R52, R53, !PT ;  /* 0x00000035343e7209 */ /* 0x000fe40007800000 */
[----:B------:R-:W-:Y:S02]  /*2a40*/  FMNMX R63, R92, R93, !PT ;  /* 0x0000005d5c3f7209 */ /* 0x000fe40007800000 */
[----:B------:R-:W-:-:S02]  /*2a50*/  FMNMX R94, R55, R54, !PT ;  /* 0x00000036375e7209 */ /* 0x000fc40007800000 */
[----:B------:R-:W-:Y:S01]  /*2a60*/  FMNMX R95, R61, R60, !PT ;  /* 0x0000003c3d5f7209 */ /* 0x000fe20007800000 */
[----:B------:R-:W0:Y:S04]  /*2a70*/  SHFL.BFLY PT, R97, R62, 0x2, 0x1f ;  /* 0x0c401f003e617f89 */ /* 0x000e2800000e0000 */
[----:B------:R-:W1:Y:S04]  /*2a80*/  SHFL.BFLY PT, R96, R63, 0x2, 0x1f ;  /* 0x0c401f003f607f89 */ /* 0x000e6800000e0000 */
[----:B------:R-:W2:Y:S04]  /*2a90*/  SHFL.BFLY PT, R99, R94, 0x2, 0x1f ;  /* 0x0c401f005e637f89 */ /* 0x000ea800000e0000 */
[----:B------:R-:W3:Y:S01]  /*2aa0*/  SHFL.BFLY PT, R102, R95, 0x2, 0x1f ;  /* 0x0c401f005f667f89 */ /* 0x000ee200000e0000 */
[----:B0-----:R-:W-:-:S02]  /*2ab0*/  FMNMX R97, R62, R97, !PT ;  /* 0x000000613e617209 */ /* 0x001fc40007800000 */
[----:B-1----:R-:W-:Y:S02]  /*2ac0*/  FMNMX R98, R63, R96, !PT ;  /* 0x000000603f627209 */ /* 0x002fe40007800000 */
[----:B--2---:R-:W-:Y:S01]  /*2ad0*/  FMNMX R100, R94, R99, !PT ;  /* 0x000000635e647209 */ /* 0x004fe20007800000 */
[----:B------:R-:W0:Y:S01]  /*2ae0*/  SHFL.BFLY PT, R96, R97, 0x1, 0x1f ;  /* 0x0c201f0061607f89 */ /* 0x000e2200000e0000 */
[----:B---3--:R-:W-:-:S03]  /*2af0*/  FMNMX R102, R95, R102, !PT ;  /* 0x000000665f667209 */ /* 0x008fc60007800000 */
[----:B------:R-:W1:Y:S04]  /*2b00*/  SHFL.BFLY PT, R99, R98, 0x1, 0x1f ;  /* 0x0c201f0062637f89 */ /* 0x000e6800000e0000 */
[----:B------:R-:W2:Y:S04]  /*2b10*/  SHFL.BFLY PT, R101, R100, 0x1, 0x1f ;  /* 0x0c201f0064657f89 */ /* 0x000ea800000e0000 */
[----:B------:R-:W3:Y:S01]  /*2b20*/  SHFL.BFLY PT, R103, R102, 0x1, 0x1f ;  /* 0x0c201f0066677f89 */ /* 0x000ee200000e0000 */
[----:B0-----:R-:W-:Y:S02]  /*2b30*/  FMNMX R96, R97, R96, !PT ;  /* 0x0000006061607209 */ /* 0x001fe40007800000 */
[----:B-1----:R-:W-:-:S03]  /*2b40*/  FMNMX R94, R98, R99, !PT ;  /* 0x00000063625e7209 */ /* 0x002fc60007800000 */
[----:B------:R-:W-:Y:S01]  /*2b50*/  @P0 STS [R7+0x2000], R96 ;  /* 0x0020006007000388 */ /* 0x000fe20000000800 */
[----:B--2---:R-:W-:-:S03]  /*2b60*/  FMNMX R63, R100, R101, !PT ;  /* 0x00000065643f7209 */ /* 0x004fc60007800000 */
[----:B------:R-:W-:Y:S01]  /*2b70*/  @P0 STS [R41+0x2000], R94 ;  /* 0x0020005e29000388 */ /* 0x000fe20000000800 */
[----:B---3--:R-:W-:-:S03]  /*2b80*/  FMNMX R106, R102, R103, !PT ;  /* 0x00000067666a7209 */ /* 0x008fc60007800000 */
[----:B------:R-:W-:Y:S04]  /*2b90*/  @P0 STS [R42+0x2000], R63 ;  /* 0x0020003f2a000388 */ /* 0x000fe80000000800 */
[----:B------:R-:W-:Y:S04]  /*2ba0*/  @P0 STS [R43+0x2000], R106 ;  /* 0x0020006a2b000388 */ /* 0x000fe80000000800 */
[----:B------:R-:W-:Y:S06]  /*2bb0*/  BAR.SYNC.DEFER_BLOCKING 0x0 ;  /* 0x0000000000007b1d */ /* 0x000fec0000010000 */
[----:B------:R-:W0:Y:S04]  /*2bc0*/  @!P6 LDS R29, [R9.X4+0x2000] ;  /* 0x00200000091de984 */ /* 0x000e280000004800 */
[----:B0-----:R-:W0:Y:S02]  /*2bd0*/  SHFL.BFLY PT, R62, R29, 0x1, 0x1f ;  /* 0x0c201f001d3e7f89 */ /* 0x001e2400000e0000 */
[----:B0-----:R-:W-:-:S05]  /*2be0*/  FMNMX R62, R29, R62, !PT ;  /* 0x0000003e1d3e7209 */ /* 0x001fca0007800000 */
[----:B------:R-:W-:Y:S04]  /*2bf0*/  @P1 STS [R9.X4+0x2000], R62 ;  /* 0x0020003e09001388 */ /* 0x000fe80000004800 */
[----:B------:R-:W-:Y:S06]  /*2c00*/  BAR.SYNC.DEFER_BLOCKING 0x0 ;  /* 0x0000000000007b1d */ /* 0x000fec0000010000 */
[----:B------:R-:W0:Y:S04]  /*2c10*/  LDS R101, [R23+0x2000] ;  /* 0x0020000017657984 */ /* 0x000e280000000800 */
[----:B------:R-:W1:Y:S04]  /*2c20*/  LDS R102, [R21.X8+0x2000] ;  /* 0x0020000015667984 */ /* 0x000e680000008800 */
[----:B------:R-:W2:Y:S04]  /*2c30*/  LDS R104, [R20.X8+0x2000] ;  /* 0x0020000014687984 */ /* 0x000ea80000008800 */
[----:B------:R-:W3:Y:S01]  /*2c40*/  LDS R103, [R19.X8+0x2000] ;  /* 0x0020000013677984 */ /* 0x000ee20000008800 */
[----:B0-----:R-:W-:-:S02]  /*2c50*/  FMNMX R101, R101, R126, !PT ;  /* 0x0000007e65657209 */ /* 0x001fc40007800000 */
[----:B-1----:R-:W-:-:S03]  /*2c60*/  FMNMX R102, R102, R127, !PT ;  /* 0x0000007f66667209 */ /* 0x002fc60007800000 */
[--C-:B------:R-:W-:Y:S01]  /*2c70*/  FADD R52, R52, -R101.reuse ;  /* 0x8000006534347221 */ /* 0x100fe20000000000 */
[----:B--2---:R-:W-:Y:S01]  /*2c80*/  FMNMX R104, R104, R121, !PT ;  /* 0x0000007968687209 */ /* 0x004fe20007800000 */
[----:B------:R-:W-:Y:S01]  /*2c90*/  FADD R53, R53, -R101 ;  /* 0x8000006535357221 */ /* 0x000fe20000000000 */
[----:B---3--:R-:W-:Y:S01]  /*2ca0*/  FMNMX R103, R103, R120, !PT ;  /* 0x0000007867677209 */ /* 0x008fe20007800000 */
[--C-:B------:R-:W-:Y:S02]  /*2cb0*/  FADD R92, R92, -R102.reuse ;  /* 0x800000665c5c7221 */ /* 0x100fe40000000000 */
[----:B------:R-:W-:Y:S02]  /*2cc0*/  FADD R93, R93, -R102 ;  /* 0x800000665d5d7221 */ /* 0x000fe40000000000 */
[--C-:B------:R-:W-:Y:S02]  /*2cd0*/  FADD R55, R55, -R104.reuse ;  /* 0x8000006837377221 */ /* 0x100fe40000000000 */
[----:B------:R-:W-:-:S02]  /*2ce0*/  FADD R54, R54, -R104 ;  /* 0x8000006836367221 */ /* 0x000fc40000000000 */
[--C-:B------:R-:W-:Y:S02]  /*2cf0*/  FADD R61, R61, -R103.reuse ;  /* 0x800000673d3d7221 */ /* 0x100fe40000000000 */
[----:B------:R-:W-:Y:S02]  /*2d00*/  FADD R60, R60, -R103 ;  /* 0x800000673c3c7221 */ /* 0x000fe40000000000 */
[----:B------:R-:W-:Y:S02]  /*2d10*/  FMUL R52, R52, 1.4426950216293334961 ;  /* 0x3fb8aa3b34347820 */ /* 0x000fe40000400000 */
[----:B------:R-:W-:Y:S02]  /*2d20*/  FMUL R53, R53, 1.4426950216293334961 ;  /* 0x3fb8aa3b35357820 */ /* 0x000fe40000400000 */
[----:B------:R-:W-:Y:S02]  /*2d30*/  FMUL R92, R92, 1.4426950216293334961 ;  /* 0x3fb8aa3b5c5c7820 */ /* 0x000fe40000400000 */
[----:B------:R-:W-:-:S02]  /*2d40*/  FMUL R93, R93, 1.4426950216293334961 ;  /* 0x3fb8aa3b5d5d7820 */ /* 0x000fc40000400000 */
[----:B------:R-:W-:Y:S02]  /*2d50*/  FMUL R55, R55, 1.4426950216293334961 ;  /* 0x3fb8aa3b37377820 */ /* 0x000fe40000400000 */
[----:B------:R-:W-:Y:S01]  /*2d60*/  FMUL R54, R54, 1.4426950216293334961 ;  /* 0x3fb8aa3b36367820 */ /* 0x000fe20000400000 */
[----:B------:R-:W-:Y:S01]  /*2d70*/  MUFU.EX2 R247, R52 ;  /* 0x0000003400f77308 */ /* 0x000fe20000000800 */
[----:B------:R-:W-:Y:S02]  /*2d80*/  FMUL R61, R61, 1.4426950216293334961 ;  /* 0x3fb8aa3b3d3d7820 */ /* 0x000fe40000400000 */
[----:B------:R-:W-:-:S05]  /*2d90*/  FMUL R60, R60, 1.4426950216293334961 ;  /* 0x3fb8aa3b3c3c7820 */ /* 0x000fca0000400000 */
[----:B------:R-:W0:Y:S08]  /*2da0*/  MUFU.EX2 R238, R53 ;  /* 0x0000003500ee7308 */ /* 0x000e300000000800 */
[----:B------:R-:W-:Y:S08]  /*2db0*/  MUFU.EX2 R245, R92 ;  /* 0x0000005c00f57308 */ /* 0x000ff00000000800 */
[----:B------:R-:W1:Y:S08]  /*2dc0*/  MUFU.EX2 R110, R93 ;  /* 0x0000005d006e7308 */ /* 0x000e700000000800 */
[----:B------:R-:W-:Y:S08]  /*2dd0*/  MUFU.EX2 R100, R55 ;  /* 0x0000003700647308 */ /* 0x000ff00000000800 */
[----:B------:R-:W2:Y:S08]  /*2de0*/  MUFU.EX2 R243, R54 ;  /* 0x0000003600f37308 */ /* 0x000eb00000000800 */
[----:B------:R-:W-:Y:S08]  /*2df0*/  MUFU.EX2 R105, R61 ;  /* 0x0000003d00697308 */ /* 0x000ff00000000800 */
[----:B------:R-:W3:Y:S01]  /*2e00*/  MUFU.EX2 R108, R60 ;  /* 0x0000003c006c7308 */ /* 0x000ee20000000800 */
[----:B0-----:R-:W-:-:S02]  /*2e10*/  FADD R52, R247, R238 ;  /* 0x000000eef7347221 */ /* 0x001fc40000000000 */
[----:B-1----:R-:W-:Y:S02]  /*2e20*/  FADD R53, R245, R110 ;  /* 0x0000006ef5357221 */ /* 0x002fe40000000000 */
[----:B--2---:R-:W-:Y:S01]  /*2e30*/  FADD R55, R100, R243 ;  /* 0x000000f364377221 */ /* 0x004fe20000000000 */
[----:B------:R-:W0:Y:S04]  /*2e40*/  SHFL.BFLY PT, R63, R52, 0x2, 0x1f ;  /* 0x0c401f00343f7f89 */ /* 0x000e2800000e0000 */
[----:B------:R-:W1:Y:S01]  /*2e50*/  SHFL.BFLY PT, R54, R53, 0x2, 0x1f ;  /* 0x0c401f0035367f89 */ /* 0x000e6200000e0000 */
[----:B---3--:R-:W-:-:S03]  /*2e60*/  FADD R62, R105, R108 ;  /* 0x0000006c693e7221 */ /* 0x008fc60000000000 */
[----:B------:R-:W2:Y:S04]  /*2e70*/  SHFL.BFLY PT, R92, R55, 0x2, 0x1f ;  /* 0x0c401f00375c7f89 */ /* 0x000ea800000e0000 */
[----:B------:R-:W3:Y:S01]  /*2e80*/  SHFL.BFLY PT, R93, R62, 0x2, 0x1f ;  /* 0x0c401f003e5d7f89 */ /* 0x000ee200000e0000 */
[----:B0-----:R-:W-:Y:S02]  /*2e90*/  FADD R63, R52, R63 ;  /* 0x0000003f343f7221 */ /* 0x001fe40000000000 */
[----:B-1----:R-:W-:-:S03]  /*2ea0*/  FADD R61, R53, R54 ;  /* 0x00000036353d7221 */ /* 0x002fc60000000000 */
[----:B------:R-:W0:Y:S01]  /*2eb0*/  SHFL.BFLY PT, R54, R63, 0x1, 0x1f ;  /* 0x0c201f003f367f89 */ /* 0x000e2200000e0000 */
[----:B--2---:R-:W-:-:S03]  /*2ec0*/  FADD R92, R55, R92 ;  /* 0x0000005c375c7221 */ /* 0x004fc60000000000 */
[----:B------:R-:W1:Y:S01]  /*2ed0*/  SHFL.BFLY PT, R60, R61, 0x1, 0x1f ;  /* 0x0c201f003d3c7f89 */ /* 0x000e6200000e0000 */
[----:B---3--:R-:W-:-:S03]  /*2ee0*/  FADD R94, R62, R93 ;  /* 0x0000005d3e5e7221 */ /* 0x008fc60000000000 */
[----:B------:R-:W2:Y:S04]  /*2ef0*/  SHFL.BFLY PT, R93, R92, 0x1, 0x1f ;  /* 0x0c201f005c5d7f89 */ /* 0x000ea800000e0000 */
[----:B------:R-:W3:Y:S01]  /*2f00*/  SHFL.BFLY PT, R95, R94, 0x1, 0x1f ;  /* 0x0c201f005e5f7f89 */ /* 0x000ee200000e0000 */
[----:B0-----:R-:W-:-:S03]  /*2f10*/  FADD R54, R63, R54 ;  /* 0x000000363f367221 */ /* 0x001fc60000000000 */
[----:B------:R-:W-:Y:S01]  /*2f20*/  BAR.SYNC.DEFER_BLOCKING 0x0 ;  /* 0x0000000000007b1d */ /* 0x000fe20000010000 */
[----:B-1----:R-:W-:Y:S02]  /*2f30*/  FADD R60, R61, R60 ;  /* 0x0000003c3d3c7221 */ /* 0x002fe40000000000 */
[----:B--2---:R-:W-:Y:S02]  /*2f40*/  FADD R93, R92, R93 ;  /* 0x0000005d5c5d7221 */ /* 0x004fe40000000000 */
[----:B---3--:R-:W-:Y:S01]  /*2f50*/  FADD R52, R94, R95 ;  /* 0x0000005f5e347221 */ /* 0x008fe20000000000 */
[----:B------:R-:W-:Y:S04]  /*2f60*/  @P0 STS [R7+0x2000], R54 ;  /* 0x0020003607000388 */ /* 0x000fe80000000800 */
[----:B------:R-:W-:Y:S04]  /*2f70*/  @P0 STS [R41+0x2000], R60 ;  /* 0x0020003c29000388 */ /* 0x000fe80000000800 */
[----:B------:R-:W-:Y:S04]  /*2f80*/  @P0 STS [R42+0x2000], R93 ;  /* 0x0020005d2a000388 */ /* 0x000fe80000000800 */
[----:B------:R-:W-:Y:S04]  /*2f90*/  @P0 STS [R43+0x2000], R52 ;  /* 0x002000342b000388 */ /* 0x000fe80000000800 */
[----:B------:R-:W-:Y:S06]  /*2fa0*/  BAR.SYNC.DEFER_BLOCKING 0x0 ;  /* 0x0000000000007b1d */ /* 0x000fec0000010000 */
[----:B------:R-:W0:Y:S04]  /*2fb0*/  @!P6 LDS R30, [R9.X4+0x2000] ;  /* 0x00200000091ee984 */ /* 0x000e280000004800 */
[----:B0-----:R-:W0:Y:S02]  /*2fc0*/  SHFL.BFLY PT, R53, R30, 0x1, 0x1f ;  /* 0x0c201f001e357f89 */ /* 0x001e2400000e0000 */
[----:B0-----:R-:W-:-:S05]  /*2fd0*/  FADD R98, R30, R53 ;  /* 0x000000351e627221 */ /* 0x001fca0000000000 */
[----:B------:R0:W-:Y:S01]  /*2fe0*/  @P1 STS [R9.X4+0x2000], R98 ;  /* 0x0020006209001388 */ /* 0x0001e20000004800 */
[----:B------:R-:W-:-:S03]  /*2ff0*/  IMAD.WIDE R96, R26, 0x2, R204 ;  /* 0x000000021a607825 */ /* 0x000fc600078e02cc */
[----:B------:R-:W-:Y:S01]  /*3000*/  BAR.SYNC.DEFER_BLOCKING 0x0 ;  /* 0x0000000000007b1d */ /* 0x000fe20000010000 */
[----:B------:R-:W-:-:S04]  /*3010*/  IMAD.WIDE R94, R26, 0x2, R202 ;  /* 0x000000021a5e7825 */ /* 0x000fc800078e02ca */
[----:B------:R-:W-:-:S04]  /*3020*/  IMAD.WIDE R92, R26, 0x2, R200 ;  /* 0x000000021a5c7825 */ /* 0x000fc800078e02c8 */
[----:B------:R-:W-:-:S04]  /*3030*/  IMAD.WIDE R62, R26, 0x2, R198 ;  /* 0x000000021a3e7825 */ /* 0x000fc800078e02c6 */
[----:B------:R-:W-:-:S04]  /*3040*/  IMAD.WIDE R60, R26, 0x2, R196 ;  /* 0x000000021a3c7825 */ /* 0x000fc800078e02c4 */
[----:B------:R-:W-:-:S04]  /*3050*/  IMAD.WIDE R54, R26, 0x2, R194 ;  /* 0x000000021a367825 */ /* 0x000fc800078e02c2 */
[C---:B------:R-:W-:Y:S01]  /*3060*/  IMAD.WIDE R52, R26.reuse, 0x2, R192 ;  /* 0x000000021a347825 */ /* 0x040fe200078e02c0 */
[----:B------:R1:W2:Y:S03]  /*3070*/  LDG.E.U16 R109, [R96.64] ;  /* 0x00000006606d7981 */ /* 0x0002a6000c1e1500 */
[C---:B0-----:R-:W-:Y:S01]  /*3080*/  IMAD.WIDE R98, R26.reuse, 0x2, R188 ;  /* 0x000000021a627825 */ /* 0x041fe200078e02bc */
[----:B------:R0:W3:Y:S03]  /*3090*/  LDG.E.U16 R111, [R94.64] ;  /* 0x000000065e6f7981 */ /* 0x0000e6000c1e1500 */
[C---:B------:R-:W-:Y:S01]  /*30a0*/  IMAD.WIDE R106, R26.reuse, 0x2, R190 ;  /* 0x000000021a6a7825 */ /* 0x040fe200078e02be */
[----:B------:R4:W5:Y:S03]  /*30b0*/  LDG.E.U16 R239, [R92.64] ;  /* 0x000000065cef7981 */ /* 0x000966000c1e1500 */
[C---:B-1----:R-:W-:Y:S01]  /*30c0*/  IMAD.WIDE R96, R26.reuse, 0x2, R186 ;  /* 0x000000021a607825 */ /* 0x042fe200078e02ba */
[----:B------:R1:W5:Y:S03]  /*30d0*/  LDG.E.U16 R241, [R62.64] ;  /* 0x000000063ef17981 */ /* 0x000366000c1e1500 */
[C---:B0-----:R-:W-:Y:S01]  /*30e0*/  IMAD.WIDE R94, R26.reuse, 0x2, R184 ;  /* 0x000000021a5e7825 */ /* 0x041fe200078e02b8 */
[----:B------:R0:W5:Y:S03]  /*30f0*/  LDG.E.U16 R249, [R60.64] ;  /* 0x000000063cf97981 */ /* 0x000166000c1e1500 */
[C---:B----4-:R-:W-:Y:S01]  /*3100*/  IMAD.WIDE R92, R26.reuse, 0x2, R182 ;  /* 0x000000021a5c7825 */ /* 0x050fe200078e02b6 */
[----:B------:R4:W5:Y:S03]  /*3110*/  LDG.E.U16 R251, [R54.64] ;  /* 0x0000000636fb7981 */ /* 0x000966000c1e1500 */
[C---:B-1----:R-:W-:Y:S01]  /*3120*/  IMAD.WIDE R62, R26.reuse, 0x2, R180 ;  /* 0x000000021a3e7825 */ /* 0x042fe200078e02b4 */
[----:B------:R1:W5:Y:S03]  /*3130*/  LDG.E.U16 R240, [R52.64] ;  /* 0x0000000634f07981 */ /* 0x000366000c1e1500 */
[C---:B0-----:R-:W-:Y:S01]  /*3140*/  IMAD.WIDE R60, R26.reuse, 0x2, R178 ;  /* 0x000000021a3c7825 */ /* 0x041fe200078e02b2 */
[----:B------:R0:W5:Y:S03]  /*3150*/  LDG.E.U16 R242, [R106.64] ;  /* 0x000000066af27981 */ /* 0x000166000c1e1500 */
[C---:B----4-:R-:W-:Y:S01]  /*3160*/  IMAD.WIDE R54, R26.reuse, 0x2, R176 ;  /* 0x000000021a367825 */ /* 0x050fe200078e02b0 */
[----:B------:R-:W4:Y:S03]  /*3170*/  LDG.E.U16 R99, [R98.64] ;  /* 0x0000000662637981 */ /* 0x000f26000c1e1500 */
[----:B-1----:R-:W-:Y:S01]  /*3180*/  IMAD.WIDE R52, R26, 0x2, R174 ;  /* 0x000000021a347825 */ /* 0x002fe200078e02ae */
[----:B------:R-:W4:Y:S04]  /*3190*/  LDG.E.U16 R97, [R96.64] ;  /* 0x0000000660617981 */ /* 0x000f28000c1e1500 */
[----:B------:R-:W4:Y:S04]  /*31a0*/  LDG.E.U16 R95, [R94.64] ;  /* 0x000000065e5f7981 */ /* 0x000f28000c1e1500 */
[----:B------:R-:W4:Y:S04]  /*31b0*/  LDG.E.U16 R93, [R92.64] ;  /* 0x000000065c5d7981 */ /* 0x000f28000c1e1500 */
[----:B------:R-:W4:Y:S04]  /*31c0*/  LDG.E.U16 R63, [R62.64] ;  /* 0x000000063e3f7981 */ /* 0x000f28000c1e1500 */
[----:B------:R-:W4:Y:S04]  /*31d0*/  LDG.E.U16 R61, [R60.64] ;  /* 0x000000063c3d7981 */ /* 0x000f28000c1e1500 */
[----:B------:R-:W4:Y:S04]  /*31e0*/  LDG.E.U16 R55, [R54.64] ;  /* 0x0000000636377981 */ /* 0x000f28000c1e1500 */
[----:B------:R1:W4:Y:S01]  /*31f0*/  LDG.E.U16 R53, [R52.64] ;  /* 0x0000000634357981 */ /* 0x000322000c1e1500 */
[----:B------:R-:W-:-:S02]  /*3200*/  F2FP.PACK_AB R245, R110, R245 ;  /* 0x000000f56ef5723e */ /* 0x000fc400000000ff */
[----:B------:R-:W-:Y:S01]  /*3210*/  F2FP.PACK_AB R243, R243, R100 ;  /* 0x00000064f3f3723e */ /* 0x000fe200000000ff */
[----:B0-----:R-:W0:Y:S01]  /*3220*/  LDS R107, [R23+0x2000] ;  /* 0x00200000176b7984 */ /* 0x001e220000000800 */
[----:B------:R-:W-:-:S03]  /*3230*/  F2FP.PACK_AB R110, R108, R105 ;  /* 0x000000696c6e723e */ /* 0x000fc600000000ff */
[----:B------:R-:W-:Y:S04]  /*3240*/  LDS R100, [R21.X8+0x2000] ;  /* 0x0020000015647984 */ /* 0x000fe80000008800 */
[----:B------:R-:W-:Y:S04]  /*3250*/  LDS R106, [R20.X8+0x2000] ;  /* 0x00200000146a7984 */ /* 0x000fe80000008800 */
[----:B------:R-:W-:Y:S04]  /*3260*/  LDS R105, [R19.X8+0x2000] ;  /* 0x0020000013697984 */ /* 0x000fe80000008800 */
[----:B------:R-:W-:Y:S01]  /*3270*/  BAR.SYNC.DEFER_BLOCKING 0x0 ;  /* 0x0000000000007b1d */ /* 0x000fe20000010000 */
[----:B------:R-:W-:Y:S01]  /*3280*/  F2FP.PACK_AB R247, R238, R247 ;  /* 0x000000f7eef7723e */ /* 0x000fe200000000ff */
[----:B-1----:R-:W-:-:S04]  /*3290*/  FADD R52, -R101, R126 ;  /* 0x0000007e65347221 */ /* 0x002fc80000000100 */
[----:B------:R-:W-:Y:S02]  /*32a0*/  FMUL R108, R52, 1.4426950216293334961 ;  /* 0x3fb8aa3b346c7820 */ /* 0x000fe40000400000 */
[----:B------:R-:W-:Y:S01]  /*32b0*/  FADD R52, -R102, R127 ;  /* 0x0000007f66347221 */ /* 0x000fe20000000100 */
[----:B------:R-:W-:-:S03]  /*32c0*/  UIADD3 UR4, UP0, UR4, 0x10, URZ ;  /* 0x0000001004047890 */ /* 0x000fc6000ff1e03f */
[----:B------:R-:W1:Y:S01]  /*32d0*/  MUFU.EX2 R108, R108 ;  /* 0x0000006c006c7308 */ /* 0x000e620000000800 */
[----:B------:R-:W-:Y:S02]  /*32e0*/  UIADD3.X UR5, URZ, UR5, URZ, UP0, !UPT ;  /* 0x000000053f057290 */ /* 0x000fe400087fe43f */
[----:B------:R-:W-:Y:S01]  /*32f0*/  ISETP.LE.U32.AND P2, PT, R8, UR4, PT ;  /* 0x0000000408007c0c */ /* 0x000fe2000bf43070 */
[----:B------:R-:W-:Y:S01]  /*3300*/  IMAD.MOV.U32 R127, RZ, RZ, R102 ;  /* 0x000000ffff7f7224 */ /* 0x000fe200078e0066 */
[----:B------:R-:W-:Y:S01]  /*3310*/  MOV R126, R101 ;  /* 0x00000065007e7202 */ /* 0x000fe20000000f00 */
[C---:B-1----:R-:W-:Y:S02]  /*3320*/  FMUL R56, R108.reuse, R56 ;  /* 0x000000386c387220 */ /* 0x042fe40000400000 */
[C---:B------:R-:W-:Y:S02]  /*3330*/  FMUL R57, R108.reuse, R57 ;  /* 0x000000396c397220 */ /* 0x040fe40000400000 */
[----:B------:R-:W-:-:S02]  /*3340*/  FMUL R64, R108, R64 ;  /* 0x000000406c407220 */ /* 0x000fc40000400000 */
[C---:B------:R-:W-:Y:S02]  /*3350*/  FMUL R65, R108.reuse, R65 ;  /* 0x000000416c417220 */ /* 0x040fe40000400000 */
[C---:B------:R-:W-:Y:S02]  /*3360*/  FMUL R68, R108.reuse, R68 ;  /* 0x000000446c447220 */ /* 0x040fe40000400000 */
[C---:B------:R-:W-:Y:S02]  /*3370*/  FMUL R69, R108.reuse, R69 ;  /* 0x000000456c457220 */ /* 0x040fe40000400000 */
[C---:B------:R-:W-:Y:S02]  /*3380*/  FMUL R88, R108.reuse, R88 ;  /* 0x000000586c587220 */ /* 0x040fe40000400000 */
[C---:B------:R-:W-:Y:S02]  /*3390*/  FMUL R89, R108.reuse, R89 ;  /* 0x000000596c597220 */ /* 0x040fe40000400000 */
[----:B0-----:R-:W-:Y:S01]  /*33a0*/  FFMA R10, R108, R10, R107 ;  /* 0x0000000a6c0a7223 */ /* 0x001fe2000000006b */
[----:B--2---:R0:W-:Y:S04]  /*33b0*/  STS.U16 [R6+0x2000], R109 ;  /* 0x0020006d06007388 */ /* 0x0041e80000000400 */
[----:B---3--:R1:W-:Y:S04]  /*33c0*/  STS.U16 [R6+0x2100], R111 ;  /* 0x0021006f06007388 */ /* 0x0083e80000000400 */
[----:B-----5:R-:W-:Y:S04]  /*33d0*/  STS.U16 [R6+0x2200], R239 ;  /* 0x002200ef06007388 */ /* 0x020fe80000000400 */
[----:B------:R-:W-:Y:S04]  /*33e0*/  STS.U16 [R6+0x2300], R241 ;  /* 0x002300f106007388 */ /* 0x000fe80000000400 */
[----:B------:R-:W-:Y:S04]  /*33f0*/  STS.U16 [R6+0x2400], R249 ;  /* 0x002400f906007388 */ /* 0x000fe80000000400 */
[----:B------:R-:W-:Y:S04]  /*3400*/  STS.U16 [R6+0x2500], R251 ;  /* 0x002500fb06007388 */ /* 0x000fe80000000400 */
[----:B------:R-:W-:Y:S04]  /*3410*/  STS.U16 [R6+0x2600], R240 ;  /* 0x002600f006007388 */ /* 0x000fe80000000400 */
[----:B------:R-:W-:Y:S04]  /*3420*/  STS.U16 [R6+0x2700], R242 ;  /* 0x002700f206007388 */ /* 0x000fe80000000400 */
[----:B----4-:R-:W-:Y:S04]  /*3430*/  STS.U16 [R6+0x2800], R99 ;  /* 0x0028006306007388 */ /* 0x010fe80000000400 */
[----:B------:R-:W-:Y:S04]  /*3440*/  STS.U16 [R6+0x2900], R97 ;  /* 0x0029006106007388 */ /* 0x000fe80000000400 */
[----:B------:R-:W-:Y:S04]  /*3450*/  STS.U16 [R6+0x2a00], R95 ;  /* 0x002a005f06007388 */ /* 0x000fe80000000400 */
[----:B------:R-:W-:Y:S04]  /*3460*/  STS.U16 [R6+0x2b00], R93 ;  /* 0x002b005d06007388 */ /* 0x000fe80000000400 */
[----:B------:R-:W-:Y:S04]  /*3470*/  STS.U16 [R6+0x2c00], R63 ;  /* 0x002c003f06007388 */ /* 0x000fe80000000400 */
[----:B------:R-:W-:Y:S04]  /*3480*/  STS.U16 [R6+0x2d00], R61 ;  /* 0x002d003d06007388 */ /* 0x000fe80000000400 */
[----:B------:R-:W-:Y:S04]  /*3490*/  STS.U16 [R6+0x2e00], R55 ;  /* 0x002e003706007388 */ /* 0x000fe80000000400 */
[----:B------:R-:W-:Y:S04]  /*34a0*/  STS.U16 [R6+0x2f00], R53 ;  /* 0x002f003506007388 */ /* 0x000fe80000000400 */
[----:B------:R-:W-:Y:S04]  /*34b0*/  STS [R16+0x3000], R247 ;  /* 0x003000f710007388 */ /* 0x000fe80000000800 */
[----:B------:R-:W-:Y:S04]  /*34c0*/  STS [R16+0x3100], R245 ;  /* 0x003100f510007388 */ /* 0x000fe80000000800 */
[----:B------:R-:W-:Y:S04]  /*34d0*/  STS [R16+0x3200], R243 ;  /* 0x003200f310007388 */ /* 0x000fe80000000800 */
[----:B------:R2:W-:Y:S04]  /*34e0*/  STS [R16+0x3300], R110 ;  /* 0x0033006e10007388 */ /* 0x0005e80000000800 */
[----:B------:R-:W-:Y:S01]  /*34f0*/  BAR.SYNC.DEFER_BLOCKING 0x0 ;  /* 0x0000000000007b1d */ /* 0x000fe20000010000 */
[----:B0-----:R-:W-:-:S02]  /*3500*/  FMUL R109, R52, 1.4426950216293334961 ;  /* 0x3fb8aa3b346d7820 */ /* 0x001fc40000400000 */
[----:B-1----:R-:W-:Y:S02]  /*3510*/  FADD R111, -R103, R120 ;  /* 0x00000078676f7221 */ /* 0x002fe40000000100 */
[----:B--2---:R-:W-:Y:S02]  /*3520*/  FADD R110, -R104, R121 ;  /* 0x00000079686e7221 */ /* 0x004fe40000000100 */
[----:B------:R-:W-:Y:S02]  /*3530*/  FMUL R111, R111, 1.4426950216293334961 ;  /* 0x3fb8aa3b6f6f7820 */ /* 0x000fe40000400000 */
[----:B------:R-:W-:Y:S01]  /*3540*/  FMUL R110, R110, 1.4426950216293334961 ;  /* 0x3fb8aa3b6e6e7820 */ /* 0x000fe20000400000 */
[----:B------:R-:W-:Y:S04]  /*3550*/  LDSM.16.M88.4 R92, [R17+0x2000] ;  /* 0x00200000115c783b */ /* 0x000fe80000000200 */
[----:B------:R-:W-:Y:S04]  /*3560*/  LDSM.16.M88.4 R60, [R17+0x2800] ;  /* 0x00280000113c783b */ /* 0x000fe80000000200 */
[----:B------:R-:W0:Y:S01]  /*3570*/  LDSM.16.M88.4 R52, [R18+0x3200] ;  /* 0x003200001234783b */ /* 0x000e220000000200 */
[----:B------:R-:W1:Y:S03]  /*3580*/  MUFU.EX2 R110, R110 ;  /* 0x0000006e006e7308 */ /* 0x000e660000000800 */
[----:B------:R-:W2:Y:S05]  /*3590*/  LDSM.16.M88.4 R96, [R18+0x3000] ;  /* 0x003000001260783b */ /* 0x000eaa0000000200 */
[----:B------:R-:W3:Y:S01]  /*35a0*/  MUFU.EX2 R111, R111 ;  /* 0x0000006f006f7308 */ /* 0x000ee20000000800 */
[----:B-1----:R-:W-:-:S02]  /*35b0*/  FMUL R72, R110, R72 ;  /* 0x000000486e487220 */ /* 0x002fc40000400000 */
[C---:B------:R-:W-:Y:S02]  /*35c0*/  FMUL R73, R110.reuse, R73 ;  /* 0x000000496e497220 */ /* 0x040fe40000400000 */
[C---:B------:R-:W-:Y:S02]  /*35d0*/  FMUL R76, R110.reuse, R76 ;  /* 0x0000004c6e4c7220 */ /* 0x040fe40000400000 */
[----:B------:R-:W-:Y:S02]  /*35e0*/  FMUL R77, R110, R77 ;  /* 0x0000004d6e4d7220 */ /* 0x000fe40000400000 */
[C---:B---3--:R-:W-:Y:S02]  /*35f0*/  FMUL R74, R111.reuse, R74 ;  /* 0x0000004a6f4a7220 */ /* 0x048fe40000400000 */
[C---:B------:R-:W-:Y:S02]  /*3600*/  FMUL R75, R111.reuse, R75 ;  /* 0x0000004b6f4b7220 */ /* 0x040fe40000400000 */
[----:B------:R-:W-:-:S02]  /*3610*/  FMUL R78, R111, R78 ;  /* 0x0000004e6f4e7220 */ /* 0x000fc40000400000 */
[C---:B------:R-:W-:Y:S02]  /*3620*/  FMUL R79, R111.reuse, R79 ;  /* 0x0000004f6f4f7220 */ /* 0x040fe40000400000 */
[C---:B------:R-:W-:Y:S02]  /*3630*/  FMUL R80, R110.reuse, R80 ;  /* 0x000000506e507220 */ /* 0x040fe40000400000 */
[C---:B------:R-:W-:Y:S02]  /*3640*/  FMUL R81, R110.reuse, R81 ;  /* 0x000000516e517220 */ /* 0x040fe40000400000 */
[C---:B------:R-:W-:Y:S02]  /*3650*/  FMUL R82, R111.reuse, R82 ;  /* 0x000000526f527220 */ /* 0x040fe40000400000 */
[----:B------:R-:W-:Y:S02]  /*3660*/  FMUL R83, R111, R83 ;  /* 0x000000536f537220 */ /* 0x000fe40000400000 */
[----:B------:R-:W-:-:S02]  /*3670*/  FMUL R84, R110, R84 ;  /* 0x000000546e547220 */ /* 0x000fc40000400000 */
[----:B------:R-:W-:Y:S02]  /*3680*/  FMUL R85, R110, R85 ;  /* 0x000000556e557220 */ /* 0x000fe40000400000 */
[C---:B------:R-:W-:Y:S02]  /*3690*/  FMUL R86, R111.reuse, R86 ;  /* 0x000000566f567220 */ /* 0x040fe40000400000 */
[----:B------:R-:W-:Y:S01]  /*36a0*/  FMUL R87, R111, R87 ;  /* 0x000000576f577220 */ /* 0x000fe20000400000 */
[----:B------:R-:W1:Y:S01]  /*36b0*/  MUFU.EX2 R109, R109 ;  /* 0x0000006d006d7308 */ /* 0x000e620000000800 */
[C---:B0-----:R-:W-:Y:S08]  /*36c0*/  HMMA.16816.F32 R72, R52.reuse, R92, R72 ;  /* 0x0000005c3448723c */ /* 0x041ff00000001848 */
[C---:B------:R-:W-:Y:S08]  /*36d0*/  HMMA.16816.F32 R76, R52.reuse, R94, R76 ;  /* 0x0000005e344c723c */ /* 0x040ff0000000184c */
[C---:B------:R-:W-:Y:S08]  /*36e0*/  HMMA.16816.F32 R80, R52.reuse, R60, R80 ;  /* 0x0000003c3450723c */ /* 0x040ff00000001850 */
[----:B------:R-:W-:Y:S07]  /*36f0*/  HMMA.16816.F32 R84, R52, R62, R84 ;  /* 0x0000003e3454723c */ /* 0x000fee0000001854 */
[----:B------:R-:W-:-:S05]  /*3700*/  IMAD.U32 R53, RZ, RZ, UR5 ;  /* 0x00000005ff357e24 */ /* 0x000fca000f8e00ff */
[----:B------:R-:W-:Y:S01]  /*3710*/  ISETP.GE.U32.AND.EX P2, PT, R53, RZ, PT, P2 ;  /* 0x000000ff3500720c */ /* 0x000fe20003f46120 */
[C---:B-1----:R-:W-:Y:S02]  /*3720*/  FMUL R58, R109.reuse, R58 ;  /* 0x0000003a6d3a7220 */ /* 0x042fe40000400000 */
[C---:B------:R-:W-:Y:S02]  /*3730*/  FMUL R59, R109.reuse, R59 ;  /* 0x0000003b6d3b7220 */ /* 0x040fe40000400000 */
[C---:B------:R-:W-:Y:S02]  /*3740*/  FMUL R66, R109.reuse, R66 ;  /* 0x000000426d427220 */ /* 0x040fe40000400000 */
[C---:B------:R-:W-:Y:S02]  /*3750*/  FMUL R67, R109.reuse, R67 ;  /* 0x000000436d437220 */ /* 0x040fe40000400000 */
[C---:B------:R-:W-:Y:S02]  /*3760*/  FMUL R70, R109.reuse, R70 ;  /* 0x000000466d467220 */ /* 0x040fe40000400000 */
[----:B------:R-:W-:-:S02]  /*3770*/  FMUL R71, R109, R71 ;  /* 0x000000476d477220 */ /* 0x000fc40000400000 */
[C---:B------:R-:W-:Y:S02]  /*3780*/  FMUL R90, R109.reuse, R90 ;  /* 0x0000005a6d5a7220 */ /* 0x040fe40000400000 */
[C---:B------:R-:W-:Y:S01]  /*3790*/  FMUL R91, R109.reuse, R91 ;  /* 0x0000005b6d5b7220 */ /* 0x040fe20000400000 */
[----:B--2---:R-:W-:Y:S01]  /*37a0*/  HMMA.16816.F32 R56, R96, R92, R56 ;  /* 0x0000005c6038723c */ /* 0x004fe20000001838 */
[----:B------:R-:W-:Y:S01]  /*37b0*/  IMAD.MOV.U32 R52, RZ, RZ, 0x10 ;  /* 0x00000010ff347424 */ /* 0x000fe200078e00ff */
[----:B------:R-:W-:Y:S01]  /*37c0*/  MOV R120, R103 ;  /* 0x0000006700787202 */ /* 0x000fe20000000f00 */
[----:B------:R-:W-:Y:S02]  /*37d0*/  FFMA R11, R109, R11, R100 ;  /* 0x0000000b6d0b7223 */ /* 0x000fe40000000064 */
[----:B------:R-:W-:-:S03]  /*37e0*/  IMAD R26, R52, c[0x0][0x1b4], R26 ;  /* 0x00006d00341a7a24 */ /* 0x000fc600078e021a */
[----:B------:R-:W-:Y:S01]  /*37f0*/  HMMA.16816.F32 R64, R96, R94, R64 ;  /* 0x0000005e6040723c */ /* 0x000fe20000001840 */
[----:B------:R-:W-:Y:S02]  /*3800*/  IMAD R27, R52, c[0x0][0x1a4], R27 ;  /* 0x00006900341b7a24 */ /* 0x000fe400078e021b */
[----:B------:R-:W-:Y:S02]  /*3810*/  FFMA R45, R110, R45, R106 ;  /* 0x0000002d6e2d7223 */ /* 0x000fe4000000006a */
[----:B------:R-:W-:-:S03]  /*3820*/  FFMA R44, R111, R44, R105 ;  /* 0x0000002c6f2c7223 */ /* 0x000fc60000000069 */
[----:B------:R-:W-:Y:S01]  /*3830*/  HMMA.16816.F32 R68, R96, R60, R68 ;  /* 0x0000003c6044723c */ /* 0x000fe20000001844 */
[----:B------:R-:W-:-:S07]  /*3840*/  IMAD.MOV.U32 R121, RZ, RZ, R104 ;  /* 0x000000ffff797224 */ /* 0x000fce00078e0068 */
[----:B------:R-:W-:Y:S01]  /*3850*/  HMMA.16816.F32 R88, R96, R62, R88 ;  /* 0x0000003e6058723c */ /* 0x000fe20000001858 */
[----:B------:R-:W-:Y:S01]  /*3860*/  @P2 CALL.REL.NOINC `(.L_x_0) ;  /* 0x0000001000002944 */ /* 0x000fe20003c00000 */
[----:B------:R-:W-:Y:S06]  /*3870*/  BRA `(.L_x_1) ;  /* 0xffffe9e000007947 */ /* 0x000fec000383ffff */
.L_x_0:
[----:B------:R-:W-:Y:S01]  /*3880*/  IMAD.MOV.U32 R39, RZ, RZ, R10 ;  /* 0x000000ffff277224 */ /* 0x000fe200078e000a */
[----:B------:R-:W-:Y:S01]  /*3890*/  MOV R38, R11 ;  /* 0x0000000b00267202 */ /* 0x000fe20000000f00 */
[----:B------:R-:W-:Y:S01]  /*38a0*/  IMAD.MOV.U32 R55, RZ, RZ, R56 ;  /* 0x000000ffff377224 */ /* 0x000fe200078e0038 */
[----:B------:R-:W-:Y:S01]  /*38b0*/  BAR.SYNC.DEFER_BLOCKING 0x0 ;  /* 0x0000000000007b1d */ /* 0x000fe20000010000 */
[C---:B------:R-:W-:Y:S01]  /*38c0*/  FMUL R6, R39.reuse, 8388608 ;  /* 0x4b00000027067820 */ /* 0x040fe20000400000 */
[----:B------:R-:W-:Y:S01]  /*38d0*/  FSETP.GEU.AND P1, PT, R39, 1.175494350822287508e-38, PT ;  /* 0x008000002700780b */ /* 0x000fe20003f2e000 */
[C---:B------:R-:W-:Y:S01]  /*38e0*/  FMUL R7, R38.reuse, 8388608 ;  /* 0x4b00000026077820 */ /* 0x040fe20000400000 */
[----:B------:R-:W-:Y:S02]  /*38f0*/  FSETP.GEU.AND P2, PT, R38, 1.175494350822287508e-38, PT ;  /* 0x008000002600780b */ /* 0x000fe40003f4e000 */
[----:B------:R-:W-:-:S02]  /*3900*/  FSEL R6, R6, R39, !P1 ;  /* 0x0000002706067208 */ /* 0x000fc40004800000 */
[----:B------:R-:W-:Y:S02]  /*3910*/  FSEL R7, R7, R38, !P2 ;  /* 0x0000002607077208 */ /* 0x000fe40005000000 */
[----:B------:R-:W-:Y:S02]  /*3920*/  IADD3 R8, R6, -0x3f3504f3, RZ ;  /* 0xc0cafb0d06087810 */ /* 0x000fe40007ffe0ff */
[----:B------:R-:W-:Y:S02]  /*3930*/  IADD3 R9, R7, -0x3f3504f3, RZ ;  /* 0xc0cafb0d07097810 */ /* 0x000fe40007ffe0ff */
[----:B------:R-:W-:Y:S01]  /*3940*/  LOP3.LUT R15, R8, 0xff800000, RZ, 0xc0, !PT ;  /* 0xff800000080f7812 */ /* 0x000fe200078ec0ff */
[C---:B------:R-:W-:Y:S01]  /*3950*/  FMUL R8, R45.reuse, 8388608 ;  /* 0x4b0000002d087820 */ /* 0x040fe20000400000 */
[----:B------:R-:W-:Y:S02]  /*3960*/  FSETP.GEU.AND P3, PT, R45, 1.175494350822287508e-38, PT ;  /* 0x008000002d00780b */ /* 0x000fe40003f6e000 */
[----:B------:R-:W-:Y:S01]  /*3970*/  LOP3.LUT R18, R9, 0xff800000, RZ, 0xc0, !PT ;  /* 0xff80000009127812 */ /* 0x000fe200078ec0ff */
[----:B------:R-:W-:Y:S01]  /*3980*/  FMUL R9, R44, 8388608 ;  /* 0x4b0000002c097820 */ /* 0x000fe20000400000 */
[----:B------:R-:W-:Y:S01]  /*3990*/  FSEL R8, R8, R45, !P3 ;  /* 0x0000002d08087208 */ /* 0x000fe20005800000 */
[----:B------:R0:W1:Y:S01]  /*39a0*/  I2F R11, R15 ;  /* 0x0000000f000b7306 */ /* 0x0000620000201400 */
[----:B------:R-:W-:-:S02]  /*39b0*/  FSETP.GEU.AND P4, PT, R44, 1.175494350822287508e-38, PT ;  /* 0x008000002c00780b */ /* 0x000fc40003f8e000 */
[----:B------:R-:W-:Y:S02]  /*39c0*/  IADD3 R10, R8, -0x3f3504f3, RZ ;  /* 0xc0cafb0d080a7810 */ /* 0x000fe40007ffe0ff */
[----:B------:R-:W-:Y:S02]  /*39d0*/  FSEL R9, R9, R44, !P4 ;  /* 0x0000002c09097208 */ /* 0x000fe40006000000 */
[----:B------:R-:W-:Y:S01]  /*39e0*/  LOP3.LUT R17, R10, 0xff800000, RZ, 0xc0, !PT ;  /* 0xff8000000a117812 */ /* 0x000fe200078ec0ff */
[----:B------:R-:W2:Y:S01]  /*39f0*/  I2F R14, R18 ;  /* 0x00000012000e7306 */ /* 0x000ea20000201400 */
[----:B------:R-:W-:Y:S01]  /*3a00*/  IADD3 R10, R9, -0x3f3504f3, RZ ;  /* 0xc0cafb0d090a7810 */ /* 0x000fe20007ffe0ff */
[----:B0-----:R-:W-:Y:S01]  /*3a10*/  IMAD.IADD R15, R6, 0x1, -R15 ;  /* 0x00000001060f7824 */ /* 0x001fe200078e0a0f */
[----:B------:R-:W-:Y:S02]  /*3a20*/  FSETP.GT.AND P0, PT, |R44|, 8.50705917302346158658e+37, PT ;  /* 0x7e8000002c00780b */ /* 0x000fe40003f04200 */
[----:B------:R-:W-:Y:S01]  /*3a30*/  LOP3.LUT R22, R10, 0xff800000, RZ, 0xc0, !PT ;  /* 0xff8000000a167812 */ /* 0x000fe200078ec0ff */
[----:B------:R-:W-:Y:S01]  /*3a40*/  FADD R15, R15, -1 ;  /* 0xbf8000000f0f7421 */ /* 0x000fe20000000000 */
[----:B------:R-:W-:Y:S01]  /*3a50*/  FSEL R10, RZ, -23, P1 ;  /* 0xc1b80000ff0a7808 */ /* 0x000fe20000800000 */
[----:B------:R-:W0:Y:S01]  /*3a60*/  I2F R19, R17 ;  /* 0x0000001100137306 */ /* 0x000e220000201400 */
[----:B------:R-:W-:-:S02]  /*3a70*/  FSETP.GEU.AND P1, PT, |R44|, 1.175494350822287508e-38, PT ;  /* 0x008000002c00780b */ /* 0x000fc40003f2e200 */
[----:B------:R-:W-:Y:S01]  /*3a80*/  FSEL R13, RZ, -23, P2 ;  /* 0xc1b80000ff0d7808 */ /* 0x000fe20001000000 */
[----:B-1----:R-:W-:Y:S01]  /*3a90*/  FFMA.FTZ R10, R11, 1.1920928955078125e-07, R10 ;  /* 0x340000000b0a7823 */ /* 0x002fe2000001000a */
[----:B------:R-:W-:Y:S02]  /*3aa0*/  FSEL R16, RZ, -23, P3 ;  /* 0xc1b80000ff107808 */ /* 0x000fe40001800000 */
[C---:B------:R-:W-:Y:S01]  /*3ab0*/  FSETP.GT.AND P2, PT, |R45|.reuse, 8.50705917302346158658e+37, PT ;  /* 0x7e8000002d00780b */ /* 0x040fe20003f44200 */
[----:B------:R-:W-:Y:S01]  /*3ac0*/  @P0 FMUL R44, R44, 0.25 ;  /* 0x3e8000002c2c0820 */ /* 0x000fe20000400000 */
[----:B------:R-:W1:Y:S01]  /*3ad0*/  I2F R21, R22 ;  /* 0x0000001600157306 */ /* 0x000e620000201400 */
[----:B--2---:R-:W-:Y:S01]  /*3ae0*/  FFMA.FTZ R11, R14, 1.1920928955078125e-07, R13 ;  /* 0x340000000e0b7823 */ /* 0x004fe2000001000d */
[----:B------:R-:W-:Y:S01]  /*3af0*/  FSETP.GEU.AND P3, PT, |R45|, 1.175494350822287508e-38, PT ;  /* 0x008000002d00780b */ /* 0x000fe20003f6e200 */
[----:B------:R-:W-:Y:S01]  /*3b00*/  @P0 FMUL R87, R87, 0.25 ;  /* 0x3e80000057570820 */ /* 0x000fe20000400000 */
[----:B------:R-:W-:Y:S01]  /*3b10*/  FSEL R20, RZ, -23, P4 ;  /* 0xc1b80000ff147808 */ /* 0x000fe20002000000 */
[----:B------:R-:W-:Y:S01]  /*3b20*/  @!P1 FMUL R44, R44, 16777216 ;  /* 0x4b8000002c2c9820 */ /* 0x000fe20000400000 */
[----:B------:R-:W-:Y:S01]  /*3b30*/  FSETP.GEU.AND P4, PT, |R38|, 1.175494350822287508e-38, PT ;  /* 0x008000002600780b */ /* 0x000fe20003f8e200 */
[----:B0-----:R-:W-:Y:S01]  /*3b40*/  FFMA.FTZ R13, R19, 1.1920928955078125e-07, R16 ;  /* 0x34000000130d7823 */ /* 0x001fe20000010010 */
[----:B------:R-:W-:Y:S01]  /*3b50*/  IADD3 R18, R7, -R18, RZ ;  /* 0x8000001207127210 */ /* 0x000fe20007ffe0ff */
[----:B------:R-:W0:Y:S01]  /*3b60*/  MUFU.RCP R16, R44 ;  /* 0x0000002c00107308 */ /* 0x000e220000001000 */
[----:B------:R-:W-:-:S02]  /*3b70*/  @P0 FMUL R86, R86, 0.25 ;  /* 0x3e80000056560820 */ /* 0x000fc40000400000 */
[----:B------:R-:W-:Y:S02]  /*3b80*/  @P0 FMUL R83, R83, 0.25 ;  /* 0x3e80000053530820 */ /* 0x000fe40000400000 */
[----:B------:R-:W-:Y:S02]  /*3b90*/  @P0 FMUL R82, R82, 0.25 ;  /* 0x3e80000052520820 */ /* 0x000fe40000400000 */
[----:B------:R-:W-:Y:S02]  /*3ba0*/  @P0 FMUL R79, R79, 0.25 ;  /* 0x3e8000004f4f0820 */ /* 0x000fe40000400000 */
[----:B------:R-:W-:Y:S02]  /*3bb0*/  @P0 FMUL R78, R78, 0.25 ;  /* 0x3e8000004e4e0820 */ /* 0x000fe40000400000 */
[----:B------:R-:W-:Y:S02]  /*3bc0*/  @P0 FMUL R75, R75, 0.25 ;  /* 0x3e8000004b4b0820 */ /* 0x000fe40000400000 */
[----:B------:R-:W-:Y:S01]  /*3bd0*/  @P0 FMUL R74, R74, 0.25 ;  /* 0x3e8000004a4a0820 */ /* 0x000fe20000400000 */
[----:B------:R-:W-:Y:S01]  /*3be0*/  FSETP.GT.AND P0, PT, |R38|, 8.50705917302346158658e+37, PT ;  /* 0x7e8000002600780b */ /* 0x000fe20003f04200 */
[----:B------:R-:W-:-:S02]  /*3bf0*/  @P2 FMUL R45, R45, 0.25 ;  /* 0x3e8000002d2d2820 */ /* 0x000fc40000400000 */
[----:B------:R-:W-:Y:S02]  /*3c00*/  @!P1 FMUL R87, R87, 16777216 ;  /* 0x4b80000057579820 */ /* 0x000fe40000400000 */
[----:B------:R-:W-:Y:S02]  /*3c10*/  @!P1 FMUL R86, R86, 16777216 ;  /* 0x4b80000056569820 */ /* 0x000fe40000400000 */
[----:B------:R-:W-:Y:S02]  /*3c20*/  @!P1 FMUL R83, R83, 16777216 ;  /* 0x4b80000053539820 */ /* 0x000fe40000400000 */
[----:B------:R-:W-:Y:S02]  /*3c30*/  @!P1 FMUL R82, R82, 16777216 ;  /* 0x4b80000052529820 */ /* 0x000fe40000400000 */
[----:B------:R-:W-:Y:S02]  /*3c40*/  @!P1 FMUL R79, R79, 16777216 ;  /* 0x4b8000004f4f9820 */ /* 0x000fe40000400000 */
[----:B------:R-:W-:-:S02]  /*3c50*/  @!P1 FMUL R78, R78, 16777216 ;  /* 0x4b8000004e4e9820 */ /* 0x000fc40000400000 */
[----:B------:R-:W-:Y:S02]  /*3c60*/  @!P1 FMUL R75, R75, 16777216 ;  /* 0x4b8000004b4b9820 */ /* 0x000fe40000400000 */
[----:B------:R-:W-:Y:S01]  /*3c70*/  @!P1 FMUL R74, R74, 16777216 ;  /* 0x4b8000004a4a9820 */ /* 0x000fe20000400000 */
[----:B------:R-:W-:Y:S01]  /*3c80*/  FSETP.GT.AND P1, PT, |R39|, 8.50705917302346158658e+37, PT ;  /* 0x7e8000002700780b */ /* 0x000fe20003f24200 */
[----:B------:R-:W-:Y:S02]  /*3c90*/  @!P3 FMUL R45, R45, 16777216 ;  /* 0x4b8000002d2db820 */ /* 0x000fe40000400000 */
[----:B-1----:R-:W-:Y:S02]  /*3ca0*/  FFMA.FTZ R14, R21, 1.1920928955078125e-07, R20 ;  /* 0x34000000150e7823 */ /* 0x002fe40000010014 */
[C---:B0-----:R-:W-:Y:S02]  /*3cb0*/  FMUL R19, R16.reuse, R87 ;  /* 0x0000005710137220 */ /* 0x041fe40000400000 */
[----:B------:R-:W-:-:S02]  /*3cc0*/  FMUL R20, R16, R86 ;  /* 0x0000005610147220 */ /* 0x000fc40000400000 */
[C---:B------:R-:W-:Y:S02]  /*3cd0*/  FMUL R24, R16.reuse, R83 ;  /* 0x0000005310187220 */ /* 0x040fe40000400000 */
[C---:B------:R-:W-:Y:S02]  /*3ce0*/  FMUL R25, R16.reuse, R82 ;  /* 0x0000005210197220 */ /* 0x040fe40000400000 */
[C---:B------:R-:W-:Y:S02]  /*3cf0*/  FMUL R27, R16.reuse, R79 ;  /* 0x0000004f101b7220 */ /* 0x040fe40000400000 */
[C---:B------:R-:W-:Y:S02]  /*3d00*/  FMUL R29, R16.reuse, R78 ;  /* 0x0000004e101d7220 */ /* 0x040fe40000400000 */
[C---:B------:R-:W-:Y:S02]  /*3d10*/  FMUL R32, R16.reuse, R75 ;  /* 0x0000004b10207220 */ /* 0x040fe40000400000 */
[----:B------:R-:W-:-:S02]  /*3d20*/  FMUL R34, R16, R74 ;  /* 0x0000004a10227220 */ /* 0x000fc40000400000 */
[----:B------:R-:W-:Y:S01]  /*3d30*/  @P2 FMUL R85, R85, 0.25 ;  /* 0x3e80000055552820 */ /* 0x000fe20000400000 */
[----:B------:R-:W0:Y:S01]  /*3d40*/  MUFU.RCP R16, R45 ;  /* 0x0000002d00107308 */ /* 0x000e220000001000 */
[----:B------:R-:W-:Y:S01]  /*3d50*/  @P2 FMUL R84, R84, 0.25 ;  /* 0x3e80000054542820 */ /* 0x000fe20000400000 */
[----:B------:R-:W-:Y:S01]  /*3d60*/  F2FP.PACK_AB R34, R29, R34 ;  /* 0x000000221d22723e */ /* 0x000fe200000000ff */
[----:B------:R-:W-:Y:S01]  /*3d70*/  @P2 FMUL R81, R81, 0.25 ;  /* 0x3e80000051512820 */ /* 0x000fe20000400000 */
[----:B------:R-:W-:Y:S01]  /*3d80*/  F2FP.PACK_AB R32, R27, R32 ;  /* 0x000000201b20723e */ /* 0x000fe200000000ff */
[----:B------:R-:W-:Y:S02]  /*3d90*/  @P2 FMUL R80, R80, 0.25 ;  /* 0x3e80000050502820 */ /* 0x000fe40000400000 */
[----:B------:R-:W-:Y:S02]  /*3da0*/  @P2 FMUL R77, R77, 0.25 ;  /* 0x3e8000004d4d2820 */ /* 0x000fe40000400000 */
[----:B------:R-:W-:-:S02]  /*3db0*/  @P2 FMUL R76, R76, 0.25 ;  /* 0x3e8000004c4c2820 */ /* 0x000fc40000400000 */
[----:B------:R-:W-:Y:S02]  /*3dc0*/  @P2 FMUL R73, R73, 0.25 ;  /* 0x3e80000049492820 */ /* 0x000fe40000400000 */
[----:B------:R-:W-:Y:S01]  /*3dd0*/  @P2 FMUL R72, R72, 0.25 ;  /* 0x3e80000048482820 */ /* 0x000fe20000400000 */
[C---:B------:R-:W-:Y:S01]  /*3de0*/  FSETP.GEU.AND P2, PT, |R39|.reuse, 1.175494350822287508e-38, PT ;  /* 0x008000002700780b */ /* 0x040fe20003f4e200 */
[----:B------:R-:W-:Y:S02]  /*3df0*/  @P0 FMUL R38, R38, 0.25 ;  /* 0x3e80000026260820 */ /* 0x000fe40000400000 */
[----:B------:R-:W-:Y:S02]  /*3e00*/  @P1 FMUL R39, R39, 0.25 ;  /* 0x3e80000027271820 */ /* 0x000fe40000400000 */
[----:B------:R-:W-:Y:S02]  /*3e10*/  @!P3 FMUL R85, R85, 16777216 ;  /* 0x4b8000005555b820 */ /* 0x000fe40000400000 */
[----:B------:R-:W-:-:S02]  /*3e20*/  @!P3 FMUL R84, R84, 16777216 ;  /* 0x4b8000005454b820 */ /* 0x000fc40000400000 */
[----:B------:R-:W-:Y:S02]  /*3e30*/  @!P3 FMUL R81, R81, 16777216 ;  /* 0x4b8000005151b820 */ /* 0x000fe40000400000 */
[----:B------:R-:W-:Y:S02]  /*3e40*/  @!P3 FMUL R80, R80, 16777216 ;  /* 0x4b8000005050b820 */ /* 0x000fe40000400000 */
[----:B------:R-:W-:Y:S02]  /*3e50*/  @!P3 FMUL R77, R77, 16777216 ;  /* 0x4b8000004d4db820 */ /* 0x000fe40000400000 */
[----:B------:R-:W-:Y:S02]  /*3e60*/  @!P3 FMUL R76, R76, 16777216 ;  /* 0x4b8000004c4cb820 */ /* 0x000fe40000400000 */
[----:B------:R-:W-:Y:S02]  /*3e70*/  @!P3 FMUL R73, R73, 16777216 ;  /* 0x4b8000004949b820 */ /* 0x000fe40000400000 */
[----:B------:R-:W-:Y:S01]  /*3e80*/  @!P3 FMUL R72, R72, 16777216 ;  /* 0x4b8000004848b820 */ /* 0x000fe20000400000 */
[----:B------:R-:W-:Y:S01]  /*3e90*/  ISETP.GE.U32.AND P3, PT, R6, 0x7f800000, PT ;  /* 0x7f8000000600780c */ /* 0x000fe20003f66070 */
[----:B------:R-:W-:-:S02]  /*3ea0*/  @!P4 FMUL R38, R38, 16777216 ;  /* 0x4b8000002626c820 */ /* 0x000fc40000400000 */
[----:B------:R-:W-:Y:S02]  /*3eb0*/  @!P2 FMUL R39, R39, 16777216 ;  /* 0x4b8000002727a820 */ /* 0x000fe40000400000 */
[C---:B0-----:R-:W-:Y:S02]  /*3ec0*/  FMUL R21, R16.reuse, R85 ;  /* 0x0000005510157220 */ /* 0x041fe40000400000 */
[C---:B------:R-:W-:Y:S02]  /*3ed0*/  FMUL R23, R16.reuse, R84 ;  /* 0x0000005410177220 */ /* 0x040fe40000400000 */
[C---:B------:R-:W-:Y:S02]  /*3ee0*/  FMUL R26, R16.reuse, R81 ;  /* 0x00000051101a7220 */ /* 0x040fe40000400000 */
[C---:B------:R-:W-:Y:S02]  /*3ef0*/  FMUL R28, R16.reuse, R80 ;  /* 0x00000050101c7220 */ /* 0x040fe40000400000 */
[----:B------:R-:W-:-:S02]  /*3f00*/  FMUL R30, R16, R77 ;  /* 0x0000004d101e7220 */ /* 0x000fc40000400000 */
[C---:B------:R-:W-:Y:S02]  /*3f10*/  FMUL R31, R16.reuse, R76 ;  /* 0x0000004c101f7220 */ /* 0x040fe40000400000 */
[C---:B------:R-:W-:Y:S02]  /*3f20*/  FMUL R33, R16.reuse, R73 ;  /* 0x0000004910217220 */ /* 0x040fe40000400000 */
[----:B------:R-:W-:Y:S02]  /*3f30*/  FMUL R36, R16, R72 ;  /* 0x0000004810247220 */ /* 0x000fe40000400000 */
[----:B------:R-:W-:Y:S01]  /*3f40*/  MUFU.RCP R16, R38 ;  /* 0x0000002600107308 */ /* 0x000fe20000001000 */
[----:B------:R-:W-:Y:S01]  /*3f50*/  @P1 FMUL R89, R89, 0.25 ;  /* 0x3e80000059591820 */ /* 0x000fe20000400000 */
[----:B------:R-:W-:Y:S01]  /*3f60*/  F2FP.PACK_AB R30, R30, R33 ;  /* 0x000000211e1e723e */ /* 0x000fe200000000ff */
[----:B------:R-:W-:Y:S01]  /*3f70*/  @P1 FMUL R88, R88, 0.25 ;  /* 0x3e80000058581820 */ /* 0x000fe20000400000 */
[----:B------:R-:W-:Y:S01]  /*3f80*/  F2FP.PACK_AB R33, R19, R24 ;  /* 0x000000181321723e */ /* 0x000fe200000000ff */
[----:B------:R-:W-:-:S02]  /*3f90*/  @P1 FMUL R69, R69, 0.25 ;  /* 0x3e80000045451820 */ /* 0x000fc40000400000 */
[----:B------:R-:W-:Y:S01]  /*3fa0*/  @P1 FMUL R68, R68, 0.25 ;  /* 0x3e80000044441820 */ /* 0x000fe20000400000 */
[----:B------:R-:W0:Y:S01]  /*3fb0*/  MUFU.RCP R38, R39 ;  /* 0x0000002700267308 */ /* 0x000e220000001000 */
[----:B------:R-:W-:Y:S02]  /*3fc0*/  @P1 FMUL R65, R65, 0.25 ;  /* 0x3e80000041411820 */ /* 0x000fe40000400000 */
[----:B------:R-:W-:Y:S02]  /*3fd0*/  @P1 FMUL R64, R64, 0.25 ;  /* 0x3e80000040401820 */ /* 0x000fe40000400000 */
[----:B------:R-:W-:Y:S02]  /*3fe0*/  @P1 FMUL R55, R55, 0.25 ;  /* 0x3e80000037371820 */ /* 0x000fe40000400000 */
[----:B------:R-:W-:Y:S01]  /*3ff0*/  @P1 FMUL R57, R57, 0.25 ;  /* 0x3e80000039391820 */ /* 0x000fe20000400000 */
[----:B------:R-:W-:Y:S01]  /*4000*/  FSETP.NEU.AND P1, PT, R6, RZ, PT ;  /* 0x000000ff0600720b */ /* 0x000fe20003f2d000 */
[----:B------:R-:W-:-:S02]  /*4010*/  @P0 FMUL R91, R91, 0.25 ;  /* 0x3e8000005b5b0820 */ /* 0x000fc40000400000 */
[----:B------:R-:W-:Y:S02]  /*4020*/  @P0 FMUL R71, R71, 0.25 ;  /* 0x3e80000047470820 */ /* 0x000fe40000400000 */
[----:B------:R-:W-:Y:S02]  /*4030*/  @P0 FMUL R90, R90, 0.25 ;  /* 0x3e8000005a5a0820 */ /* 0x000fe40000400000 */
[----:B------:R-:W-:Y:S02]  /*4040*/  @P0 FMUL R70, R70, 0.25 ;  /* 0x3e80000046460820 */ /* 0x000fe40000400000 */
[----:B------:R-:W-:Y:S02]  /*4050*/  @P0 FMUL R67, R67, 0.25 ;  /* 0x3e80000043430820 */ /* 0x000fe40000400000 */
[----:B------:R-:W-:Y:S02]  /*4060*/  @P0 FMUL R66, R66, 0.25 ;  /* 0x3e80000042420820 */ /* 0x000fe40000400000 */
[----:B------:R-:W-:-:S02]  /*4070*/  @P0 FMUL R59, R59, 0.25 ;  /* 0x3e8000003b3b0820 */ /* 0x000fc40000400000 */
[----:B------:R-:W-:Y:S01]  /*4080*/  @P0 FMUL R58, R58, 0.25 ;  /* 0x3e8000003a3a0820 */ /* 0x000fe20000400000 */
[----:B------:R-:W-:Y:S01]  /*4090*/  ISETP.GE.U32.AND P0, PT, R9, 0x7f800000, PT ;  /* 0x7f8000000900780c */ /* 0x000fe20003f06070 */
[----:B------:R-:W-:Y:S02]  /*40a0*/  @!P2 FMUL R89, R89, 16777216 ;  /* 0x4b8000005959a820 */ /* 0x000fe40000400000 */
[----:B------:R-:W-:Y:S02]  /*40b0*/  @!P2 FMUL R88, R88, 16777216 ;  /* 0x4b8000005858a820 */ /* 0x000fe40000400000 */
[----:B------:R-:W-:Y:S02]  /*40c0*/  @!P2 FMUL R69, R69, 16777216 ;  /* 0x4b8000004545a820 */ /* 0x000fe40000400000 */
[----:B------:R-:W-:Y:S02]  /*40d0*/  @!P2 FMUL R68, R68, 16777216 ;  /* 0x4b8000004444a820 */ /* 0x000fe40000400000 */
[----:B------:R-:W-:-:S02]  /*40e0*/  @!P2 FMUL R65, R65, 16777216 ;  /* 0x4b8000004141a820 */ /* 0x000fc40000400000 */
[----:B------:R-:W-:Y:S02]  /*40f0*/  @!P2 FMUL R64, R64, 16777216 ;  /* 0x4b8000004040a820 */ /* 0x000fe40000400000 */
[----:B------:R-:W-:Y:S02]  /*4100*/  @!P2 FMUL R55, R55, 16777216 ;  /* 0x4b8000003737a820 */ /* 0x000fe40000400000 */
[----:B------:R-:W-:Y:S01]  /*4110*/  @!P2 FMUL R57, R57, 16777216 ;  /* 0x4b8000003939a820 */ /* 0x000fe20000400000 */
[----:B------:R-:W-:Y:S01]  /*4120*/  ISETP.GE.U32.AND P2, PT, R8, 0x7f800000, PT ;  /* 0x7f8000000800780c */ /* 0x000fe20003f46070 */
[----:B------:R-:W-:Y:S02]  /*4130*/  @!P4 FMUL R91, R91, 16777216 ;  /* 0x4b8000005b5bc820 */ /* 0x000fe40000400000 */
[----:B------:R-:W-:Y:S02]  /*4140*/  @!P4 FMUL R71, R71, 16777216 ;  /* 0x4b8000004747c820 */ /* 0x000fe40000400000 */
[----:B------:R-:W-:-:S02]  /*4150*/  @!P4 FMUL R90, R90, 16777216 ;  /* 0x4b8000005a5ac820 */ /* 0x000fc40000400000 */
[----:B------:R-:W-:Y:S02]  /*4160*/  @!P4 FMUL R70, R70, 16777216 ;  /* 0x4b8000004646c820 */ /* 0x000fe40000400000 */
[----:B------:R-:W-:Y:S02]  /*4170*/  @!P4 FMUL R67, R67, 16777216 ;  /* 0x4b8000004343c820 */ /* 0x000fe40000400000 */
[----:B------:R-:W-:Y:S02]  /*4180*/  @!P4 FMUL R66, R66, 16777216 ;  /* 0x4b8000004242c820 */ /* 0x000fe40000400000 */
[----:B------:R-:W-:Y:S02]  /*4190*/  @!P4 FMUL R59, R59, 16777216 ;  /* 0x4b8000003b3bc820 */ /* 0x000fe40000400000 */
[----:B------:R-:W-:Y:S01]  /*41a0*/  @!P4 FMUL R58, R58, 16777216 ;  /* 0x4b8000003a3ac820 */ /* 0x000fe20000400000 */
[----:B------:R-:W-:Y:S01]  /*41b0*/  ISETP.GE.U32.AND P4, PT, R7, 0x7f800000, PT ;  /* 0x7f8000000700780c */ /* 0x000fe20003f86070 */
[----:B0-----:R-:W-:-:S02]  /*41c0*/  FMUL R39, R38, R89 ;  /* 0x0000005926277220 */ /* 0x001fc40000400000 */
[C---:B------:R-:W-:Y:S02]  /*41d0*/  FMUL R40, R38.reuse, R88 ;  /* 0x0000005826287220 */ /* 0x040fe40000400000 */
[C---:B------:R-:W-:Y:S02]  /*41e0*/  FMUL R52, R38.reuse, R69 ;  /* 0x0000004526347220 */ /* 0x040fe40000400000 */
[C---:B------:R-:W-:Y:S02]  /*41f0*/  FMUL R41, R38.reuse, R68 ;  /* 0x0000004426297220 */ /* 0x040fe40000400000 */
[C---:B------:R-:W-:Y:S01]  /*4200*/  FMUL R54, R38.reuse, R64 ;  /* 0x0000004026367220 */ /* 0x040fe20000400000 */
[----:B------:R-:W-:Y:S01]  /*4210*/  F2FP.PACK_AB R39, R39, R52 ;  /* 0x000000342727723e */ /* 0x000fe200000000ff */
[----:B------:R-:W-:Y:S01]  /*4220*/  FMUL R55, R38, R55 ;  /* 0x0000003726377220 */ /* 0x000fe20000400000 */
[----:B------:R-:W-:Y:S01]  /*4230*/  F2FP.PACK_AB R41, R40, R41 ;  /* 0x000000292829723e */ /* 0x000fe200000000ff */
[C---:B------:R-:W-:Y:S01]  /*4240*/  FMUL R53, R38.reuse, R65 ;  /* 0x0000004126357220 */ /* 0x040fe20000400000 */
[----:B------:R-:W-:Y:S01]  /*4250*/  F2FP.PACK_AB R52, R31, R36 ;  /* 0x000000241f34723e */ /* 0x000fe200000000ff */
[----:B------:R-:W-:Y:S01]  /*4260*/  FMUL R38, R38, R57 ;  /* 0x0000003926267220 */ /* 0x000fe20000400000 */
[----:B------:R-:W-:Y:S01]  /*4270*/  F2FP.PACK_AB R40, R54, R55 ;  /* 0x000000373628723e */ /* 0x000fe200000000ff */
[C---:B------:R-:W-:Y:S01]  /*4280*/  FMUL R35, R16.reuse, R91 ;  /* 0x0000005b10237220 */ /* 0x040fe20000400000 */
        /* <DEDUP_REMOVED lines=8> */
[----:B------:R-:W-:Y:S01]  /*4310*/  LOP3.LUT R21, R5, 0x8, RZ, 0x3c, !PT ;  /* 0x0000000805157812 */ /* 0x000fe200078e3cff */
[C---:B------:R-:W-:Y:S01]  /*4320*/  FMUL R45, R16.reuse, R66 ;  /* 0x00000042102d7220 */ /* 0x040fe20000400000 */
[----:B------:R-:W-:Y:S01]  /*4330*/  F2FP.PACK_AB R37, R37, R44 ;  /* 0x0000002c2525723e */ /* 0x000fe200000000ff */
[----:B------:R-:W-:Y:S01]  /*4340*/  FMUL R56, R16, R59 ;  /* 0x0000003b10387220 */ /* 0x000fe20000400000 */
[----:B------:R-:W-:Y:S01]  /*4350*/  F2FP.PACK_AB R35, R20, R25 ;  /* 0x000000191423723e */ /* 0x000fe200000000ff */
[----:B------:R-:W-:Y:S01]  /*4360*/  FMUL R58, R16, R58 ;  /* 0x0000003a103a7220 */ /* 0x000fe20000400000 */
[----:B------:R-:W-:Y:S01]  /*4370*/  STS.64 [R5], R40 ;  /* 0x0000002805007388 */ /* 0x000fe20000000a00 */
[----:B------:R-:W-:Y:S01]  /*4380*/  IMAD.MOV.U32 R59, RZ, RZ, 0x3dc6b27f ;  /* 0x3dc6b27fff3b7424 */ /* 0x000fe200078e00ff */
[----:B------:R-:W-:Y:S01]  /*4390*/  F2FP.PACK_AB R56, R43, R56 ;  /* 0x000000382b38723e */ /* 0x000fe200000000ff */
[----:B------:R-:W-:Y:S01]  /*43a0*/  FADD R18, R18, -1 ;  /* 0xbf80000012127421 */ /* 0x000fe20000000000 */
[----:B------:R-:W-:Y:S01]  /*43b0*/  F2FP.PACK_AB R36, R45, R58 ;  /* 0x0000003a2d24723e */ /* 0x000fe200000000ff */
[----:B------:R-:W-:Y:S01]  /*43c0*/  STS.64 [R5+0x100], R38 ;  /* 0x0001002605007388 */ /* 0x000fe20000000a00 */
[C---:B------:R-:W-:Y:S01]  /*43d0*/  FFMA.FTZ R16, R15.reuse, R59, -0.16845393180847167969 ;  /* 0xbe2c7f300f107423 */ /* 0x040fe2000001003b */
[----:B------:R-:W-:Y:S01]  /*43e0*/  LOP3.LUT R20, R4, 0x8, RZ, 0x3c, !PT ;  /* 0x0000000804147812 */ /* 0x000fe200078e3cff */
[----:B------:R-:W-:Y:S01]  /*43f0*/  IMAD.IADD R17, R8, 0x1, -R17 ;  /* 0x0000000108117824 */ /* 0x000fe200078e0a11 */
[----:B------:R-:W-:Y:S01]  /*4400*/  STS.64 [R5+0x80], R52 ;  /* 0x0000803405007388 */ /* 0x000fe20000000a00 */
[----:B------:R-:W-:-:S02]  /*4410*/  FFMA.FTZ R16, R15, R16, 0.1716887056827545166 ;  /* 0x3e2fcf2a0f107423 */ /* 0x000fc40000010010 */
[----:B------:R-:W-:Y:S01]  /*4420*/  IMAD.IADD R22, R9, 0x1, -R22 ;  /* 0x0000000109167824 */ /* 0x000fe200078e0a16 */
[----:B------:R0:W-:Y:S01]  /*4430*/  STS.64 [R5+0x180], R30 ;  /* 0x0001801e05007388 */ /* 0x0001e20000000a00 */
[----:B------:R-:W-:Y:S02]  /*4440*/  FFMA.FTZ R16, R15, R16, -0.17900948226451873779 ;  /* 0xbe374e430f107423 */ /* 0x000fe40000010010 */
[----:B------:R-:W-:Y:S01]  /*4450*/  FADD R17, R17, -1 ;  /* 0xbf80000011117421 */ /* 0x000fe20000000000 */
[----:B------:R-:W-:Y:S01]  /*4460*/  STS.64 [R21+0x1000], R36 ;  /* 0x0010002415007388 */ /* 0x000fe20000000a00 */
[C---:B------:R-:W-:Y:S02]  /*4470*/  FFMA.FTZ R16, R15.reuse, R16, 0.20512372255325317383 ;  /* 0x3e520bf40f107423 */ /* 0x040fe40000010010 */
[----:B------:R-:W-:Y:S01]  /*4480*/  FADD R22, R22, -1 ;  /* 0xbf80000016167421 */ /* 0x000fe20000000000 */
[----:B------:R-:W-:Y:S01]  /*4490*/  STS.64 [R21+0x1100], R56 ;  /* 0x0011003815007388 */ /* 0x000fe20000000a00 */
[----:B------:R-:W-:-:S02]  /*44a0*/  FFMA.FTZ R16, R15, R16, -0.24046532809734344482 ;  /* 0xbe763c8b0f107423 */ /* 0x000fc40000010010 */
[-C--:B------:R-:W-:Y:S01]  /*44b0*/  FFMA.FTZ R19, R22, R59.reuse, -0.16845393180847167969 ;  /* 0xbe2c7f3016137423 */ /* 0x080fe2000001003b */
[----:B------:R-:W-:Y:S01]  /*44c0*/  STS.64 [R21+0x1080], R34 ;  /* 0x0010802215007388 */ /* 0x000fe20000000a00 */
[C---:B------:R-:W-:Y:S02]  /*44d0*/  FFMA.FTZ R16, R15.reuse, R16, 0.28857114911079406738 ;  /* 0x3e93bf990f107423 */ /* 0x040fe40000010010 */
[C---:B0-----:R-:W-:Y:S01]  /*44e0*/  FFMA.FTZ R5, R18.reuse, R59, -0.16845393180847167969 ;  /* 0xbe2c7f3012057423 */ /* 0x041fe2000001003b */
[----:B------:R-:W-:Y:S01]  /*44f0*/  STS.64 [R21+0x1180], R32 ;  /* 0x0011802015007388 */ /* 0x000fe20000000a00 */
[C---:B------:R-:W-:Y:S02]  /*4500*/  FFMA.FTZ R16, R15.reuse, R16, -0.36067417263984680176 ;  /* 0xbeb8aa490f107423 */ /* 0x040fe40000010010 */
[----:B------:R-:W-:Y:S01]  /*4510*/  FFMA.FTZ R5, R18, R5, 0.1716887056827545166 ;  /* 0x3e2fcf2a12057423 */ /* 0x000fe20000010005 */
[----:B------:R-:W-:Y:S01]  /*4520*/  BAR.SYNC.DEFER_BLOCKING 0x0 ;  /* 0x0000000000007b1d */ /* 0x000fe20000010000 */
[----:B------:R-:W-:-:S02]  /*4530*/  FFMA.FTZ R16, R15, R16, 0.48089820146560668945 ;  /* 0x3ef6384a0f107423 */ /* 0x000fc40000010010 */
[----:B------:R-:W-:Y:S02]  /*4540*/  FFMA.FTZ R5, R18, R5, -0.17900948226451873779 ;  /* 0xbe374e4312057423 */ /* 0x000fe40000010005 */
[C---:B------:R-:W-:Y:S02]  /*4550*/  FFMA.FTZ R16, R15.reuse, R16, -0.72134751081466674805 ;  /* 0xbf38aa3b0f107423 */ /* 0x040fe40000010010 */
[----:B------:R-:W-:Y:S02]  /*4560*/  FFMA.FTZ R19, R22, R19, 0.1716887056827545166 ;  /* 0x3e2fcf2a16137423 */ /* 0x000fe40000010013 */
[C---:B------:R-:W-:Y:S02]  /*4570*/  FMUL R16, R15.reuse, R16 ;  /* 0x000000100f107220 */ /* 0x040fe40000400000 */
[----:B------:R-:W-:Y:S02]  /*4580*/  FFMA.FTZ R5, R18, R5, 0.20512372255325317383 ;  /* 0x3e520bf412057423 */ /* 0x000fe40000010005 */
[----:B------:R-:W-:-:S02]  /*4590*/  FMUL R16, R15, R16 ;  /* 0x000000100f107220 */ /* 0x000fc40000400000 */
[----:B------:R-:W-:Y:S02]  /*45a0*/  FFMA.FTZ R19, R22, R19, -0.17900948226451873779 ;  /* 0xbe374e4316137423 */ /* 0x000fe40000010013 */
[----:B------:R-:W-:Y:S02]  /*45b0*/  FFMA.FTZ R15, R15, 1.4426950216293334961, R16 ;  /* 0x3fb8aa3b0f0f7823 */ /* 0x000fe40000010010 */
[C---:B------:R-:W-:Y:S02]  /*45c0*/  FFMA.FTZ R16, R17.reuse, R59, -0.16845393180847167969 ;  /* 0xbe2c7f3011107423 */ /* 0x040fe4000001003b */
[----:B------:R-:W-:Y:S02]  /*45d0*/  FFMA.FTZ R5, R18, R5, -0.24046532809734344482 ;  /* 0xbe763c8b12057423 */ /* 0x000fe40000010005 */
[----:B------:R-:W-:Y:S01]  /*45e0*/  FFMA.FTZ R16, R17, R16, 0.1716887056827545166 ;  /* 0x3e2fcf2a11107423 */ /* 0x000fe20000010010 */
[----:B------:R-:W0:Y:S01]  /*45f0*/  LDS.64 R24, [R4] ;  /* 0x0000000004187984 */ /* 0x000e220000000a00 */
[----:B------:R-:W-:-:S02]  /*4600*/  FFMA.FTZ R19, R22, R19, 0.20512372255325317383 ;  /* 0x3e520bf416137423 */ /* 0x000fc40000010013 */
[C---:B------:R-:W-:Y:S01]  /*4610*/  FFMA.FTZ R16, R17.reuse, R16, -0.17900948226451873779 ;  /* 0xbe374e4311107423 */ /* 0x040fe20000010010 */
[----:B------:R-:W1:Y:S01]  /*4620*/  LDS.64 R32, [R20] ;  /* 0x0000000014207984 */ /* 0x000e620000000a00 */
[----:B------:R-:W-:Y:S02]  /*4630*/  FFMA.FTZ R5, R18, R5, 0.28857114911079406738 ;  /* 0x3e93bf9912057423 */ /* 0x000fe40000010005 */
[C---:B------:R-:W-:Y:S01]  /*4640*/  FFMA.FTZ R16, R17.reuse, R16, 0.20512372255325317383 ;  /* 0x3e520bf411107423 */ /* 0x040fe20000010010 */
[----:B------:R-:W2:Y:S01]  /*4650*/  LDS.64 R26, [R4+0x200] ;  /* 0x00020000041a7984 */ /* 0x000ea20000000a00 */
[----:B------:R-:W-:Y:S02]  /*4660*/  FFMA.FTZ R19, R22, R19, -0.24046532809734344482 ;  /* 0xbe763c8b16137423 */ /* 0x000fe40000010013 */
[----:B------:R-:W-:Y:S01]  /*4670*/  FFMA.FTZ R16, R17, R16, -0.24046532809734344482 ;  /* 0xbe763c8b11107423 */ /* 0x000fe20000010010 */
[----:B------:R-:W3:Y:S01]  /*4680*/  LDS.64 R34, [R20+0x200] ;  /* 0x0002000014227984 */ /* 0x000ee20000000a00 */
[----:B------:R-:W-:-:S02]  /*4690*/  FFMA.FTZ R5, R18, R5, -0.36067417263984680176 ;  /* 0xbeb8aa4912057423 */ /* 0x000fc40000010005 */
[C---:B------:R-:W-:Y:S01]  /*46a0*/  FFMA.FTZ R16, R17.reuse, R16, 0.28857114911079406738 ;  /* 0x3e93bf9911107423 */ /* 0x040fe20000010010 */
[----:B------:R-:W4:Y:S01]  /*46b0*/  LDS.64 R28, [R4+0x400] ;  /* 0x00040000041c7984 */ /* 0x000f220000000a00 */
[----:B------:R-:W-:Y:S02]  /*46c0*/  FFMA.FTZ R19, R22, R19, 0.28857114911079406738 ;  /* 0x3e93bf9916137423 */ /* 0x000fe40000010013 */
[----:B------:R-:W-:Y:S01]  /*46d0*/  FFMA.FTZ R5, R18, R5, 0.48089820146560668945 ;  /* 0x3ef6384a12057423 */ /* 0x000fe20000010005 */
[----:B------:R-:W5:Y:S01]  /*46e0*/  LDS.64 R36, [R20+0x400] ;  /* 0x0004000014247984 */ /* 0x000f620000000a00 */
[----:B------:R-:W-:Y:S02]  /*46f0*/  FFMA.FTZ R16, R17, R16, -0.36067417263984680176 ;  /* 0xbeb8aa4911107423 */ /* 0x000fe40000010010 */
[----:B------:R-:W-:Y:S01]  /*4700*/  FFMA.FTZ R19, R22, R19, -0.36067417263984680176 ;  /* 0xbeb8aa4916137423 */ /* 0x000fe20000010013 */
[----:B------:R-:W5:Y:S01]  /*4710*/  LDS.64 R30, [R4+0x600] ;  /* 0x00060000041e7984 */ /* 0x000f620000000a00 */
[----:B------:R-:W-:-:S02]  /*4720*/  FFMA.FTZ R5, R18, R5, -0.72134751081466674805 ;  /* 0xbf38aa3b12057423 */ /* 0x000fc40000010005 */
[C---:B------:R-:W-:Y:S01]  /*4730*/  FFMA.FTZ R16, R17.reuse, R16, 0.48089820146560668945 ;  /* 0x3ef6384a11107423 */ /* 0x040fe20000010010 */
[----:B------:R-:W5:Y:S01]  /*4740*/  LDS.64 R38, [R20+0x600] ;  /* 0x0006000014267984 */ /* 0x000f620000000a00 */
[----:B------:R-:W-:Y:S02]  /*4750*/  FFMA.FTZ R19, R22, R19, 0.48089820146560668945 ;  /* 0x3ef6384a16137423 */ /* 0x000fe40000010013 */
[----:B------:R-:W-:Y:S02]  /*4760*/  FMUL R5, R18, R5 ;  /* 0x0000000512057220 */ /* 0x000fe40000400000 */
[----:B------:R-:W-:Y:S02]  /*4770*/  FFMA.FTZ R16, R17, R16, -0.72134751081466674805 ;  /* 0xbf38aa3b11107423 */ /* 0x000fe40000010010 */
[----:B------:R-:W-:Y:S02]  /*4780*/  FFMA.FTZ R19, R22, R19, -0.72134751081466674805 ;  /* 0xbf38aa3b16137423 */ /* 0x000fe40000010013 */
[----:B------:R-:W-:-:S02]  /*4790*/  FMUL R5, R18, R5 ;  /* 0x0000000512057220 */ /* 0x000fc40000400000 */
[----:B------:R-:W-:Y:S01]  /*47a0*/  FMUL R16, R17, R16 ;  /* 0x0000001011107220 */ /* 0x000fe20000400000 */
[----:B0-----:R0:W-:Y:S01]  /*47b0*/  STG.E.U16 [R172.64], R24 ;  /* 0x00000018ac007986 */ /* 0x0011e2000c101506 */
[----:B------:R-:W-:Y:S01]  /*47c0*/  PRMT R78, R24, 0x7632, R78 ;  /* 0x00007632184e7816 */ /* 0x000fe2000000004e */
[----:B------:R-:W-:Y:S01]  /*47d0*/  FMUL R19, R22, R19 ;  /* 0x0000001316137220 */ /* 0x000fe20000400000 */
[----:B------:R-:W-:Y:S01]  /*47e0*/  PRMT R61, R25, 0x7632, R61 ;  /* 0x00007632193d7816 */ /* 0x000fe2000000003d */
[----:B-1----:R-:W-:Y:S01]  /*47f0*/  STG.E.U16 [R170.64], R32 ;  /* 0x00000020aa007986 */ /* 0x002fe2000c101506 */
[----:B------:R-:W-:Y:S01]  /*4800*/  PRMT R77, R32, 0x7632, R77 ;  /* 0x00007632204d7816 */ /* 0x000fe2000000004d */
[----:B------:R-:W-:Y:S01]  /*4810*/  FFMA.FTZ R18, R18, 1.4426950216293334961, R5 ;  /* 0x3fb8aa3b12127823 */ /* 0x000fe20000010005 */
[----:B------:R-:W-:Y:S01]  /*4820*/  PRMT R59, R33, 0x7632, R59 ;  /* 0x00007632213b7816 */ /* 0x000fe2000000003b */
[----:B--2---:R-:W-:Y:S01]  /*4830*/  STG.E.U16 [R168.64], R26 ;  /* 0x0000001aa8007986 */ /* 0x004fe2000c101506 */
[----:B------:R-:W-:Y:S01]  /*4840*/  PRMT R76, R26, 0x7632, R76 ;  /* 0x000076321a4c7816 */ /* 0x000fe2000000004c */
[----:B------:R-:W-:Y:S01]  /*4850*/  FMUL R16, R17, R16 ;  /* 0x0000001011107220 */ /* 0x000fe20000400000 */
[----:B------:R-:W-:Y:S01]  /*4860*/  PRMT R58, R27, 0x7632, R58 ;  /* 0x000076321b3a7816 */ /* 0x000fe2000000003a */
[----:B---3--:R-:W-:Y:S01]  /*4870*/  STG.E.U16 [R166.64], R34 ;  /* 0x00000022a6007986 */ /* 0x008fe2000c101506 */
[----:B------:R-:W-:Y:S01]  /*4880*/  PRMT R75, R34, 0x7632, R75 ;  /* 0x00007632224b7816 */ /* 0x000fe2000000004b */
[----:B------:R-:W-:Y:S01]  /*4890*/  FMUL R19, R22, R19 ;  /* 0x0000001316137220 */ /* 0x000fe20000400000 */
[----:B------:R-:W-:Y:S01]  /*48a0*/  PRMT R57, R35, 0x7632, R57 ;  /* 0x0000763223397816 */ /* 0x000fe20000000039 */
[----:B----4-:R-:W-:Y:S01]  /*48b0*/  STG.E.U16 [R164.64], R28 ;  /* 0x0000001ca4007986 */ /* 0x010fe2000c101506 */
[----:B------:R-:W-:Y:S01]  /*48c0*/  PRMT R74, R28, 0x7632, R74 ;  /* 0x000076321c4a7816 */ /* 0x000fe2000000004a */
[----:B------:R-:W-:Y:S01]  /*48d0*/  FADD R10, R10, R15 ;  /* 0x0000000f0a0a7221 */ /* 0x000fe20000000000 */
[----:B------:R-:W-:Y:S01]  /*48e0*/  PRMT R23, R29, 0x7632, R23 ;  /* 0x000076321d177816 */ /* 0x000fe20000000017 */
[----:B-----5:R-:W-:Y:S01]  /*48f0*/  STG.E.U16 [R162.64], R36 ;  /* 0x00000024a2007986 */ /* 0x020fe2000c101506 */
[----:B------:R-:W-:Y:S01]  /*4900*/  PRMT R73, R36, 0x7632, R73 ;  /* 0x0000763224497816 */ /* 0x000fe20000000049 */
[----:B------:R-:W-:Y:S01]  /*4910*/  FFMA.FTZ R16, R17, 1.4426950216293334961, R16 ;  /* 0x3fb8aa3b11107823 */ /* 0x000fe20000010010 */
[----:B0-----:R-:W-:Y:S01]  /*4920*/  PRMT R24, R37, 0x7632, R24 ;  /* 0x0000763225187816 */ /* 0x001fe20000000018 */
[----:B------:R-:W-:Y:S01]  /*4930*/  STG.E.U16 [R160.64], R30 ;  /* 0x0000001ea0007986 */ /* 0x000fe2000c101506 */
[----:B------:R-:W-:Y:S01]  /*4940*/  PRMT R72, R30, 0x7632, R72 ;  /* 0x000076321e487816 */ /* 0x000fe20000000048 */
[----:B------:R-:W-:Y:S01]  /*4950*/  FFMA.FTZ R19, R22, 1.4426950216293334961, R19 ;  /* 0x3fb8aa3b16137823 */ /* 0x000fe20000010013 */
[----:B------:R-:W-:Y:S01]  /*4960*/  @P3 MOV R5, 0x7f800000 ;  /* 0x7f80000000053802 */ /* 0x000fe20000000f00 */
[----:B------:R-:W-:Y:S01]  /*4970*/  STG.E.U16 [R158.64], R38 ;  /* 0x000000269e007986 */ /* 0x000fe2000c101506 */
[----:B------:R-:W-:Y:S01]  /*4980*/  PRMT R71, R38, 0x7632, R71 ;  /* 0x0000763226477816 */ /* 0x000fe20000000047 */
[----:B------:R-:W-:Y:S01]  /*4990*/  @P4 IMAD.MOV.U32 R4, RZ, RZ, 0x7f800000 ;  /* 0x7f800000ff044424 */ /* 0x000fe200078e00ff */
[----:B------:R-:W-:Y:S01]  /*49a0*/  PRMT R56, R39, 0x7632, R56 ;  /* 0x0000763227387816 */ /* 0x000fe20000000038 */
[----:B------:R-:W-:Y:S01]  /*49b0*/  STG.E.U16 [R156.64], R78 ;  /* 0x0000004e9c007986 */ /* 0x000fe2000c101506 */
[----:B------:R-:W-:Y:S01]  /*49c0*/  @P3 FFMA.FTZ R10, R6, R5, +INF ;  /* 0x7f800000060a3423 */ /* 0x000fe20000010005 */
[----:B------:R-:W-:Y:S01]  /*49d0*/  @P0 MOV R6, 0x7f800000 ;  /* 0x7f80000000060802 */ /* 0x000fe20000000f00 */
[----:B------:R-:W-:Y:S01]  /*49e0*/  @P2 IMAD.MOV.U32 R5, RZ, RZ, 0x7f800000 ;  /* 0x7f800000ff052424 */ /* 0x000fe200078e00ff */
[----:B------:R-:W-:Y:S01]  /*49f0*/  STG.E.U16 [R154.64], R77 ;  /* 0x0000004d9a007986 */ /* 0x000fe2000c101506 */
[----:B------:R-:W-:Y:S01]  /*4a00*/  FADD R11, R11, R18 ;  /* 0x000000120b0b7221 */ /* 0x000fe20000000000 */
[----:B------:R-:W-:Y:S01]  /*4a10*/  FSETP.NEU.AND P3, PT, R7, RZ, PT ;  /* 0x000000ff0700720b */ /* 0x000fe20003f6d000 */
[----:B------:R-:W-:Y:S01]  /*4a20*/  FADD R13, R13, R16 ;  /* 0x000000100d0d7221 */ /* 0x000fe20000000000 */
[----:B------:R-:W-:Y:S01]  /*4a30*/  STG.E.U16 [R152.64], R76 ;  /* 0x0000004c98007986 */ /* 0x000fe2000c101506 */
[----:B------:R-:W-:Y:S01]  /*4a40*/  FADD R14, R14, R19 ;  /* 0x000000130e0e7221 */ /* 0x000fe20000000000 */
[----:B------:R-:W-:Y:S01]  /*4a50*/  FSEL R10, R10, -INF , P1 ;  /* 0xff8000000a0a7808 */ /* 0x000fe20000800000 */
[----:B------:R-:W-:Y:S01]  /*4a60*/  @P4 FFMA.FTZ R11, R7, R4, +INF ;  /* 0x7f800000070b4423 */ /* 0x000fe20000010004 */
[----:B------:R-:W-:Y:S01]  /*4a70*/  STG.E.U16 [R150.64], R75 ;  /* 0x0000004b96007986 */ /* 0x000fe2000c101506 */
[C---:B------:R-:W-:Y:S01]  /*4a80*/  @P2 FFMA.FTZ R13, R8.reuse, R5, +INF ;  /* 0x7f800000080d2423 */ /* 0x040fe20000010005 */
[----:B------:R-:W-:Y:S01]  /*4a90*/  FSETP.NEU.AND P4, PT, R8, RZ, PT ;  /* 0x000000ff0800720b */ /* 0x000fe20003f8d000 */
[C---:B------:R-:W-:Y:S01]  /*4aa0*/  @P0 FFMA.FTZ R14, R9.reuse, R6, +INF ;  /* 0x7f800000090e0423 */ /* 0x040fe20000010006 */
[----:B------:R-:W-:Y:S01]  /*4ab0*/  STG.E.U16 [R148.64], R74 ;  /* 0x0000004a94007986 */ /* 0x000fe2000c101506 */
[----:B------:R-:W-:Y:S01]  /*4ac0*/  FSETP.NEU.AND P2, PT, R9, RZ, PT ;  /* 0x000000ff0900720b */ /* 0x000fe20003f4d000 */
[----:B------:R-:W-:Y:S01]  /*4ad0*/  FFMA R100, R10, 0.69314718246459960938, R101 ;  /* 0x3f3172180a647823 */ /* 0x000fe20000000065 */
[----:B------:R-:W-:Y:S01]  /*4ae0*/  FSEL R11, R11, -INF , P3 ;  /* 0xff8000000b0b7808 */ /* 0x000fe20001800000 */
[----:B------:R-:W-:Y:S01]  /*4af0*/  STG.E.U16 [R146.64], R73 ;  /* 0x0000004992007986 */ /* 0x000fe2000c101506 */
[----:B------:R-:W-:-:S02]  /*4b00*/  FSEL R13, R13, -INF , P4 ;  /* 0xff8000000d0d7808 */ /* 0x000fc40002000000 */
[----:B------:R-:W-:Y:S01]  /*4b10*/  FSEL R14, R14, -INF , P2 ;  /* 0xff8000000e0e7808 */ /* 0x000fe20001000000 */
[----:B------:R-:W-:Y:S01]  /*4b20*/  STG.E.U16 [R144.64], R72 ;  /* 0x0000004890007986 */ /* 0x000fe2000c101506 */
[----:B------:R-:W-:Y:S02]  /*4b30*/  FFMA R101, R11, 0.69314718246459960938, R102 ;  /* 0x3f3172180b657823 */ /* 0x000fe40000000066 */
[----:B------:R-:W-:Y:S01]  /*4b40*/  FFMA R102, R13, 0.69314718246459960938, R104 ;  /* 0x3f3172180d667823 */ /* 0x000fe20000000068 */
[----:B------:R-:W-:Y:S01]  /*4b50*/  STG.E.U16 [R142.64], R71 ;  /* 0x000000478e007986 */ /* 0x000fe2000c101506 */
[----:B------:R-:W-:-:S03]  /*4b60*/  FFMA R103, R14, 0.69314718246459960938, R103 ;  /* 0x3f3172180e677823 */ /* 0x000fc60000000067 */
[----:B------:R0:W-:Y:S04]  /*4b70*/  STG.E.U16 [R140.64], R25 ;  /* 0x000000198c007986 */ /* 0x0001e8000c101506 */
[----:B------:R1:W-:Y:S04]  /*4b80*/  STG.E.U16 [R138.64], R33 ;  /* 0x000000218a007986 */ /* 0x0003e8000c101506 */
[----:B------:R1:W-:Y:S04]  /*4b90*/  STG.E.U16 [R136.64], R27 ;  /* 0x0000001b88007986 */ /* 0x0003e8000c101506 */
[----:B------:R1:W-:Y:S01]  /*4ba0*/  STG.E.U16 [R134.64], R35 ;  /* 0x0000002386007986 */ /* 0x0003e2000c101506 */
[----:B0-----:R-:W-:-:S03]  /*4bb0*/  PRMT R25, R31, 0x7632, R25 ;  /* 0x000076321f197816 */ /* 0x001fc60000000019 */
[----:B------:R1:W-:Y:S04]  /*4bc0*/  STG.E.U16 [R132.64], R29 ;  /* 0x0000001d84007986 */ /* 0x0003e8000c101506 */
        /* <DEDUP_REMOVED lines=11> */
[----:B------:R-:W-:Y:S06]  /*4c80*/  BAR.SYNC.DEFER_BLOCKING 0x0 ;  /* 0x0000000000007b1d */ /* 0x000fec0000010000 */
[----:B------:R1:W-:Y:S04]  /*4c90*/  STS.128 [R12.X4], R100 ;  /* 0x000000640c007388 */ /* 0x0003e80000004c00 */
[----:B------:R-:W-:Y:S06]  /*4ca0*/  BAR.SYNC.DEFER_BLOCKING 0x0 ;  /* 0x0000000000007b1d */ /* 0x000fec0000010000 */
[----:B------:R-:W-:Y:S05]  /*4cb0*/  @P5 EXIT ;  /* 0x000000000000594d */ /* 0x000fea0003800000 */
[----:B-1----:R-:W0:Y:S01]  /*4cc0*/  LDS R3, [R3] ;  /* 0x0000000003037984 */ /* 0x002e220000000800 */
[----:B------:R-:W-:Y:S01]  /*4cd0*/  IMAD R0, R0, c[0x0][0x1cc], RZ ;  /* 0x0000730000007a24 */ /* 0x000fe200078e02ff */
[C---:B------:R-:W-:Y:S01]  /*4ce0*/  SHF.L.U32 R5, R2.reuse, 0x2, RZ ;  /* 0x0000000202057819 */ /* 0x040fe200000006ff */
[----:B------:R-:W-:-:S04]  /*4cf0*/  IMAD.HI R7, R2, 0x4, RZ ;  /* 0x0000000402077827 */ /* 0x000fc800078e02ff */
[C---:B------:R-:W-:Y:S02]  /*4d00*/  IMAD.SHL.U32 R4, R0.reuse, 0x4, RZ ;  /* 0x0000000400047824 */ /* 0x040fe400078e00ff */
[----:B------:R-:W-:-:S03]  /*4d10*/  IMAD.HI R0, R0, 0x4, RZ ;  /* 0x0000000400007827 */ /* 0x000fc600078e02ff */
[----:B------:R-:W-:-:S04]  /*4d20*/  IADD3 R4, P0, P1, R5, c[0x0][0x180], R4 ;  /* 0x0000600005047a10 */ /* 0x000fc8000791e004 */
[----:B------:R-:W-:-:S05]  /*4d30*/  IADD3.X R5, R7, c[0x0][0x184], R0, P0, P1 ;  /* 0x0000610007057a10 */ /* 0x000fca00007e2400 */
[----:B0-----:R-:W-:Y:S01]  /*4d40*/  STG.E [R4.64], R3 ;  /* 0x0000000304007986 */ /* 0x001fe2000c101906 */
[----:B------:R-:W-:Y:S05]  /*4d50*/  EXIT ;  /* 0x000000000000794d */ /* 0x000fea0003800000 */
.L_x_2:
[----:B------:R-:W-:-:S00]  /*4d60*/  BRA `(.L_x_2) ;  /* 0xfffffff000007947 */ /* 0x000fc0000383ffff */
[----:B------:R-:W-:-:S00]  /*4d70*/  NOP ;  /* 0x0000000000007918 */ /* 0x000fc00000000000 */
        /* <DEDUP_REMOVED lines=8> */
.L_x_3:


//--------------------- .nv.global.init           --------------------------
	.section	.nv.global.init,"aw",@progbits
.nv.global.init:
	.type		_$_str,@object
	.size		_$_str,(.L_0 - _$_str)
_$_str:
        /*0000*/ 	.byte	0x5f, 0x5f, 0x43, 0x55, 0x44, 0x41, 0x5f, 0x46, 0x54, 0x5a, 0x00
.L_0:


//--------------------- .nv.shared.attn_fwd       --------------------------
	.section	.nv.shared.attn_fwd,"aw",@nobits
	.sectionflags	@""
	.align	16
